	.target	sm_100a

	.elftype	@"ET_EXEC"


//--------------------- .note.nv.tkinfo           --------------------------
	.section	.note.nv.tkinfo,"",@"SHT_NOTE"
	.sectionflags	@"SHF_NOTE_NV_TKINFO"
	.tkinfo
        /*0018*/ 	.word	0x00000002
        /*0030*/ 	.string	""
        /*0030*/ 	.string	"ptxas"
        /*0030*/ 	.string	"Cuda compilation tools, release 13.0, V13.0.88"
        /*0030*/ 	.string	"Build cuda_13.0.r13.0/compiler.36424714_0"
        /*0030*/ 	.string	"-arch sm_100a -m 64 "



//--------------------- .note.nv.cuinfo           --------------------------
	.section	.note.nv.cuinfo,"",@"SHT_NOTE"
	.sectionflags	@"SHF_NOTE_NV_CUINFO"
        /*0018*/ 	.short	0x0002
        /*001a*/ 	.short	0x0064
        /*001c*/ 	.short	0x0082
	.zero		2


//--------------------- .nv.info                  --------------------------
	.section	.nv.info,"",@"SHT_CUDA_INFO"
	.align	4


	//----- nvinfo : EIATTR_REGCOUNT
	.align		4
        /*0000*/ 	.byte	0x04, 0x2f
        /*0002*/ 	.short	(.L_19 - .L_18)
	.align		4
.L_18:
        /*0004*/ 	.word	index@(_ZN7cutlass13device_kernelINS_4conv6kernel13ConvUniversalINS1_16ConvProblemShapeILNS1_8OperatorE2ELi3EEENS1_10collective14CollectiveConvINS1_47MainloopSm100TmaUmmaWarpSpecializedImplicitGemmILS5_2ELi13ELi3ELi1ELi2EN4cute5tupleIJNSA_1CILi2EEENSC_ILi1EEESE_EEEEENSB_IJNSC_ILi64EEENSB_IJSH_EEESI_EEENS_10bfloat16_tESK_NSA_8TiledMMAINSA_8MMA_AtomIJNSA_20SM100_MMA_F16BF16_SSISK_SK_fLi64ELi64ELNSA_4UMMA5MajorE1ELSP_1ELNSO_7ScaleInE0ELSQ_0EEEEEENSA_6LayoutINSB_IJSE_SE_SE_EEENSB_IJNSC_ILi0EEESV_SV_EEEEENSB_IJNSA_10UnderscoreESY_SY_EEEEENS7_6detail27Sm100ImplicitGemmTileTraitsINSA_13SM90_TMA_LOADENSA_14ComposedLayoutINSA_7SwizzleILi3ELi4ELi3EEENSA_18smem_ptr_flag_bitsILi16EEENST_INSB_IJSH_NSC_ILi8EEEEEENSB_IJSE_SH_EEEEEEEvEENS12_INSA_30SM90_TMA_LOAD_IM2COL_MULTICASTES1D_vEEEENS_8epilogue10collective18CollectiveEpilogueINS1I_23Sm100TmaWarpSpecializedILi3ELi2ELi16ELb1ELb0EEEJSJ_NSB_IJNST_ISH_SE_EENST_INSC_ILi32EEESE_EEEEESK_NSB_IJlNSB_IJSE_lllEEESV_EEESK_S1S_NS1I_6fusion15FusionCallbacksIS1M_NS1T_17LinearCombinationISK_fSK_fLNS_15FloatRoundStyleE2EEESJ_S1Q_JEEENSA_5SM1004TMEM4LOAD26SM100_TMEM_LOAD_16dp256b4xES13_NS14_INS15_ILi2ELi4ELi3EEES18_NST_INSB_IJS19_S1O_EEENSB_IJS1O_SE_EEEEEEENSA_17SM75_U32x4_LDSM_NENSA_14SM90_TMA_STOREES27_NSA_17SM90_U32x4_STSM_NENSA_39AutoVectorizingCopyWithAssumedAlignmentILi128EEEEEEvvEEEEvNT_6ParamsE)
        /*0008*/ 	.word	0x0000005e


	//----- nvinfo : EIATTR_FRAME_SIZE
	.align		4
.L_19:
        /*000c*/ 	.byte	0x04, 0x11
        /*000e*/ 	.short	(.L_21 - .L_20)
	.align		4
.L_20:
        /*0010*/ 	.word	index@($__internal_2_$__cuda_sm10x_tcgen05_guardrail_trap_unallocated_columns_being_dealloced)
        /*0014*/ 	.word	0x00000008


	//----- nvinfo : EIATTR_FRAME_SIZE
	.align		4
.L_21:
        /*0018*/ 	.byte	0x04, 0x11
        /*001a*/ 	.short	(.L_23 - .L_22)
	.align		4
.L_22:
        /*001c*/ 	.word	index@($__internal_1_$__cuda_sm10x_tcgen05_guardrail_trap_phase_invalid_during_alloc)
        /*0020*/ 	.word	0x00000008


	//----- nvinfo : EIATTR_FRAME_SIZE
	.align		4
.L_23:
        /*0024*/ 	.byte	0x04, 0x11
        /*0026*/ 	.short	(.L_25 - .L_24)
	.align		4
.L_24:
        /*0028*/ 	.word	index@($__internal_0_$__cuda_sm10x_tcgen05_guardrail_trap_col_being_dealloced_not_returned_by_alloc)
        /*002c*/ 	.word	0x00000008


	//----- nvinfo : EIATTR_FRAME_SIZE
	.align		4
.L_25:
        /*0030*/ 	.byte	0x04, 0x11
        /*0032*/ 	.short	(.L_27 - .L_26)
	.align		4
.L_26:
        /*0034*/ 	.word	index@(_ZN7cutlass13device_kernelINS_4conv6kernel13ConvUniversalINS1_16ConvProblemShapeILNS1_8OperatorE2ELi3EEENS1_10collective14CollectiveConvINS1_47MainloopSm100TmaUmmaWarpSpecializedImplicitGemmILS5_2ELi13ELi3ELi1ELi2EN4cute5tupleIJNSA_1CILi2EEENSC_ILi1EEESE_EEEEENSB_IJNSC_ILi64EEENSB_IJSH_EEESI_EEENS_10bfloat16_tESK_NSA_8TiledMMAINSA_8MMA_AtomIJNSA_20SM100_MMA_F16BF16_SSISK_SK_fLi64ELi64ELNSA_4UMMA5MajorE1ELSP_1ELNSO_7ScaleInE0ELSQ_0EEEEEENSA_6LayoutINSB_IJSE_SE_SE_EEENSB_IJNSC_ILi0EEESV_SV_EEEEENSB_IJNSA_10UnderscoreESY_SY_EEEEENS7_6detail27Sm100ImplicitGemmTileTraitsINSA_13SM90_TMA_LOADENSA_14ComposedLayoutINSA_7SwizzleILi3ELi4ELi3EEENSA_18smem_ptr_flag_bitsILi16EEENST_INSB_IJSH_NSC_ILi8EEEEEENSB_IJSE_SH_EEEEEEEvEENS12_INSA_30SM90_TMA_LOAD_IM2COL_MULTICASTES1D_vEEEENS_8epilogue10collective18CollectiveEpilogueINS1I_23Sm100TmaWarpSpecializedILi3ELi2ELi16ELb1ELb0EEEJSJ_NSB_IJNST_ISH_SE_EENST_INSC_ILi32EEESE_EEEEESK_NSB_IJlNSB_IJSE_lllEEESV_EEESK_S1S_NS1I_6fusion15FusionCallbacksIS1M_NS1T_17LinearCombinationISK_fSK_fLNS_15FloatRoundStyleE2EEESJ_S1Q_JEEENSA_5SM1004TMEM4LOAD26SM100_TMEM_LOAD_16dp256b4xES13_NS14_INS15_ILi2ELi4ELi3EEES18_NST_INSB_IJS19_S1O_EEENSB_IJS1O_SE_EEEEEEENSA_17SM75_U32x4_LDSM_NENSA_14SM90_TMA_STOREES27_NSA_17SM90_U32x4_STSM_NENSA_39AutoVectorizingCopyWithAssumedAlignmentILi128EEEEEEvvEEEEvNT_6ParamsE)
        /*0038*/ 	.word	0x00000008


	//----- nvinfo : EIATTR_MIN_STACK_SIZE
	.align		4
.L_27:
        /*003c*/ 	.byte	0x04, 0x12
        /*003e*/ 	.short	(.L_29 - .L_28)
	.align		4
.L_28:
        /*0040*/ 	.word	index@(_ZN7cutlass13device_kernelINS_4conv6kernel13ConvUniversalINS1_16ConvProblemShapeILNS1_8OperatorE2ELi3EEENS1_10collective14CollectiveConvINS1_47MainloopSm100TmaUmmaWarpSpecializedImplicitGemmILS5_2ELi13ELi3ELi1ELi2EN4cute5tupleIJNSA_1CILi2EEENSC_ILi1EEESE_EEEEENSB_IJNSC_ILi64EEENSB_IJSH_EEESI_EEENS_10bfloat16_tESK_NSA_8TiledMMAINSA_8MMA_AtomIJNSA_20SM100_MMA_F16BF16_SSISK_SK_fLi64ELi64ELNSA_4UMMA5MajorE1ELSP_1ELNSO_7ScaleInE0ELSQ_0EEEEEENSA_6LayoutINSB_IJSE_SE_SE_EEENSB_IJNSC_ILi0EEESV_SV_EEEEENSB_IJNSA_10UnderscoreESY_SY_EEEEENS7_6detail27Sm100ImplicitGemmTileTraitsINSA_13SM90_TMA_LOADENSA_14ComposedLayoutINSA_7SwizzleILi3ELi4ELi3EEENSA_18smem_ptr_flag_bitsILi16EEENST_INSB_IJSH_NSC_ILi8EEEEEENSB_IJSE_SH_EEEEEEEvEENS12_INSA_30SM90_TMA_LOAD_IM2COL_MULTICASTES1D_vEEEENS_8epilogue10collective18CollectiveEpilogueINS1I_23Sm100TmaWarpSpecializedILi3ELi2ELi16ELb1ELb0EEEJSJ_NSB_IJNST_ISH_SE_EENST_INSC_ILi32EEESE_EEEEESK_NSB_IJlNSB_IJSE_lllEEESV_EEESK_S1S_NS1I_6fusion15FusionCallbacksIS1M_NS1T_17LinearCombinationISK_fSK_fLNS_15FloatRoundStyleE2EEESJ_S1Q_JEEENSA_5SM1004TMEM4LOAD26SM100_TMEM_LOAD_16dp256b4xES13_NS14_INS15_ILi2ELi4ELi3EEES18_NST_INSB_IJS19_S1O_EEENSB_IJS1O_SE_EEEEEEENSA_17SM75_U32x4_LDSM_NENSA_14SM90_TMA_STOREES27_NSA_17SM90_U32x4_STSM_NENSA_39AutoVectorizingCopyWithAssumedAlignmentILi128EEEEEEvvEEEEvNT_6ParamsE)
        /*0044*/ 	.word	0x00000008
.L_29:


//--------------------- .nv.compat                --------------------------
	.section	.nv.compat,"",@"SHT_CUDA_COMPAT_INFO"
	.align	4
        /*0000*/ 	.byte	0x02, 0x09, 0x01, 0x00, 0x02, 0x02, 0x02, 0x00, 0x02, 0x05, 0x05, 0x00, 0x03, 0x07, 0x01, 0x01
        /*0010*/ 	.byte	0x02, 0x03, 0x01, 0x00, 0x02, 0x06, 0x01, 0x00, 0x04, 0x0b, 0x08, 0x00, 0x09, 0x00, 0x00, 0x00
        /*0020*/ 	.byte	0x00, 0x00, 0x00, 0x00


//--------------------- .nv.info._ZN7cutlass13device_kernelINS_4conv6kernel13ConvUniversalINS1_16ConvProblemShapeILNS1_8OperatorE2ELi3EEENS1_10collective14CollectiveConvINS1_47MainloopSm100TmaUmmaWarpSpecializedImplicitGemmILS5_2ELi13ELi3ELi1ELi2EN4cute5tupleIJNSA_1CILi2EEENSC_ILi1EEESE_EEEEENSB_IJNSC_ILi64EEENSB_IJSH_EEESI_EEENS_10bfloat16_tESK_NSA_8TiledMMAINSA_8MMA_AtomIJNSA_20SM100_MMA_F16BF16_SSISK_SK_fLi64ELi64ELNSA_4UMMA5MajorE1ELSP_1ELNSO_7ScaleInE0ELSQ_0EEEEEENSA_6LayoutINSB_IJSE_SE_SE_EEENSB_IJNSC_ILi0EEESV_SV_EEEEENSB_IJNSA_10UnderscoreESY_SY_EEEEENS7_6detail27Sm100ImplicitGemmTileTraitsINSA_13SM90_TMA_LOADENSA_14ComposedLayoutINSA_7SwizzleILi3ELi4ELi3EEENSA_18smem_ptr_flag_bitsILi16EEENST_INSB_IJSH_NSC_ILi8EEEEEENSB_IJSE_SH_EEEEEEEvEENS12_INSA_30SM90_TMA_LOAD_IM2COL_MULTICASTES1D_vEEEENS_8epilogue10collective18CollectiveEpilogueINS1I_23Sm100TmaWarpSpecializedILi3ELi2ELi16ELb1ELb0EEEJSJ_NSB_IJNST_ISH_SE_EENST_INSC_ILi32EEESE_EEEEESK_NSB_IJlNSB_IJSE_lllEEESV_EEESK_S1S_NS1I_6fusion15FusionCallbacksIS1M_NS1T_17LinearCombinationISK_fSK_fLNS_15FloatRoundStyleE2EEESJ_S1Q_JEEENSA_5SM1004TMEM4LOAD26SM100_TMEM_LOAD_16dp256b4xES13_NS14_INS15_ILi2ELi4ELi3EEES18_NST_INSB_IJS19_S1O_EEENSB_IJS1O_SE_EEEEEEENSA_17SM75_U32x4_LDSM_NENSA_14SM90_TMA_STOREES27_NSA_17SM90_U32x4_STSM_NENSA_39AutoVectorizingCopyWithAssumedAlignmentILi128EEEEEEvvEEEEvNT_6ParamsE --------------------------
	.section	.nv.info._ZN7cutlass13device_kernelINS_4conv6kernel13ConvUniversalINS1_16ConvProblemShapeILNS1_8OperatorE2ELi3EEENS1_10collective14CollectiveConvINS1_47MainloopSm100TmaUmmaWarpSpecializedImplicitGemmILS5_2ELi13ELi3ELi1ELi2EN4cute5tupleIJNSA_1CILi2EEENSC_ILi1EEESE_EEEEENSB_IJNSC_ILi64EEENSB_IJSH_EEESI_EEENS_10bfloat16_tESK_NSA_8TiledMMAINSA_8MMA_AtomIJNSA_20SM100_MMA_F16BF16_SSISK_SK_fLi64ELi64ELNSA_4UMMA5MajorE1ELSP_1ELNSO_7ScaleInE0ELSQ_0EEEEEENSA_6LayoutINSB_IJSE_SE_SE_EEENSB_IJNSC_ILi0EEESV_SV_EEEEENSB_IJNSA_10UnderscoreESY_SY_EEEEENS7_6detail27Sm100ImplicitGemmTileTraitsINSA_13SM90_TMA_LOADENSA_14ComposedLayoutINSA_7SwizzleILi3ELi4ELi3EEENSA_18smem_ptr_flag_bitsILi16EEENST_INSB_IJSH_NSC_ILi8EEEEEENSB_IJSE_SH_EEEEEEEvEENS12_INSA_30SM90_TMA_LOAD_IM2COL_MULTICASTES1D_vEEEENS_8epilogue10collective18CollectiveEpilogueINS1I_23Sm100TmaWarpSpecializedILi3ELi2ELi16ELb1ELb0EEEJSJ_NSB_IJNST_ISH_SE_EENST_INSC_ILi32EEESE_EEEEESK_NSB_IJlNSB_IJSE_lllEEESV_EEESK_S1S_NS1I_6fusion15FusionCallbacksIS1M_NS1T_17LinearCombinationISK_fSK_fLNS_15FloatRoundStyleE2EEESJ_S1Q_JEEENSA_5SM1004TMEM4LOAD26SM100_TMEM_LOAD_16dp256b4xES13_NS14_INS15_ILi2ELi4ELi3EEES18_NST_INSB_IJS19_S1O_EEENSB_IJS1O_SE_EEEEEEENSA_17SM75_U32x4_LDSM_NENSA_14SM90_TMA_STOREES27_NSA_17SM90_U32x4_STSM_NENSA_39AutoVectorizingCopyWithAssumedAlignmentILi128EEEEEEvvEEEEvNT_6ParamsE,"",@"SHT_CUDA_INFO"
	.sectionflags	@""
	.align	4


	//----- nvinfo : EIATTR_CUDA_API_VERSION
	.align		4
        /*0000*/ 	.byte	0x04, 0x37
        /*0002*/ 	.short	(.L_31 - .L_30)
.L_30:
        /*0004*/ 	.word	0x00000082


	//----- nvinfo : EIATTR_KPARAM_INFO
	.align		4
.L_31:
        /*0008*/ 	.byte	0x04, 0x17
        /*000a*/ 	.short	(.L_33 - .L_32)
.L_32:
        /*000c*/ 	.word	0x00000000
        /*0010*/ 	.short	0x0000
        /*0012*/ 	.short	0x0000
        /*0014*/ 	.byte	0x00, 0xf0, 0x01, 0x24


	//----- nvinfo : EIATTR_AT_ENTRY_FRAGMENTS
	.align		4
.L_33:
        /*0018*/ 	.byte	0x04, 0x4f
        /*001a*/ 	.short	(.L_35 - .L_34)


	//   ....[0]....
.L_34:
        /*001c*/ 	.word	0x00000006


	//----- nvinfo : EIATTR_RESERVED_SMEM_USED
	.align		4
.L_35:
        /*0020*/ 	.byte	0x01, 0x41
	.zero		2


	//----- nvinfo : EIATTR_SPARSE_MMA_MASK
	.align		4
        /*0024*/ 	.byte	0x03, 0x50
        /*0026*/ 	.short	0x0000


	//----- nvinfo : EIATTR_TCGEN05_1CTA_USED
	.align		4
        /*0028*/ 	.byte	0x01, 0x51
	.zero		2


	//----- nvinfo : EIATTR_MAXREG_COUNT
	.align		4
        /*002c*/ 	.byte	0x03, 0x1b
        /*002e*/ 	.short	0x00ff


	//----- nvinfo : EIATTR_NUM_BARRIERS
	.align		4
        /*0030*/ 	.byte	0x02, 0x4c
        /*0032*/ 	.byte	0x07
	.zero		1


	//----- nvinfo : EIATTR_EXTERNS
	.align		4
        /*0034*/ 	.byte	0x04, 0x0f
        /*0036*/ 	.short	(.L_37 - .L_36)


	//   ....[0]....
	.align		4
.L_36:
        /*0038*/ 	.word	index@(__assertfail)


	//----- nvinfo : EIATTR_MERCURY_ISA_VERSION
	.align		4
.L_37:
        /*003c*/ 	.byte	0x03, 0x5f
        /*003e*/ 	.short	0x0101


	//----- nvinfo : EIATTR_INT_WARP_WIDE_INSTR_OFFSETS
	.align		4
        /*0040*/ 	.byte	0x04, 0x31
        /*0042*/ 	.short	(.L_39 - .L_38)


	//   ....[0]....
.L_38:
        /*0044*/ 	.word	0x000045d0


	//   ....[1]....
        /*0048*/ 	.word	0x000045f0


	//   ....[2]....
        /*004c*/ 	.word	0x00004620


	//   ....[3]....
        /*0050*/ 	.word	0x00005250


	//   ....[4]....
        /*0054*/ 	.word	0x00005510


	//   ....[5]....
        /*0058*/ 	.word	0x00005550


	//   ....[6]....
        /*005c*/ 	.word	0x000057e0


	//   ....[7]....
        /*0060*/ 	.word	0x000057f0


	//   ....[8]....
        /*0064*/ 	.word	0x000067f0


	//----- nvinfo : EIATTR_COOP_GROUP_MASK_REGIDS
	.align		4
.L_39:
        /*0068*/ 	.byte	0x04, 0x29
        /*006a*/ 	.short	(.L_41 - .L_40)


	//   ....[0]....
.L_40:
        /*006c*/ 	.word	0xffffffff


	//   ....[1]....
        /*0070*/ 	.word	0xffffffff


	//   ....[2]....
        /*0074*/ 	.word	0xffffffff


	//   ....[3]....
        /*0078*/ 	.word	0xffffffff


	//   ....[4]....
        /*007c*/ 	.word	0xffffffff


	//   ....[5]....
        /*0080*/ 	.word	0xffffffff


	//   ....[6]....
        /*0084*/ 	.word	0xffffffff


	//   ....[7]....
        /*0088*/ 	.word	0xffffffff


	//   ....[8]....
        /*008c*/ 	.word	0xffffffff


	//   ....[9]....
        /*0090*/ 	.word	0xffffffff


	//   ....[10]....
        /*0094*/ 	.word	0xffffffff


	//   ....[11]....
        /*0098*/ 	.word	0xffffffff


	//   ....[12]....
        /*009c*/ 	.word	0xffffffff


	//----- nvinfo : EIATTR_COOP_GROUP_INSTR_OFFSETS
	.align		4
.L_41:
        /*00a0*/ 	.byte	0x04, 0x28
        /*00a2*/ 	.short	(.L_43 - .L_42)


	//   ....[0]....
.L_42:
        /*00a4*/ 	.word	0x000000a0


	//   ....[1]....
        /*00a8*/ 	.word	0x000004e0


	//   ....[2]....
        /*00ac*/ 	.word	0x000007c0


	//   ....[3]....
        /*00b0*/ 	.word	0x00000940


	//   ....[4]....
        /*00b4*/ 	.word	0x00000a40


	//   ....[5]....
        /*00b8*/ 	.word	0x00000b90


	//   ....[6]....
        /*00bc*/ 	.word	0x00000d90


	//   ....[7]....
        /*00c0*/ 	.word	0x00002940


	//   ....[8]....
        /*00c4*/ 	.word	0x00003920


	//   ....[9]....
        /*00c8*/ 	.word	0x00003b30


	//   ....[10]....
        /*00cc*/ 	.word	0x00003b60


	//   ....[11]....
        /*00d0*/ 	.word	0x000044b0


	//   ....[12]....
        /*00d4*/ 	.word	0x000046f0


	//----- nvinfo : EIATTR_VRC_CTA_INIT_COUNT
	.align		4
.L_43:
        /*00d8*/ 	.byte	0x02, 0x4a
        /*00da*/ 	.byte	0x80
	.zero		1


	//----- nvinfo : EIATTR_SYSCALL_OFFSETS
	.align		4
        /*00dc*/ 	.byte	0x04, 0x46
        /*00de*/ 	.short	(.L_45 - .L_44)


	//   ....[0]....
.L_44:
        /*00e0*/ 	.word	0x00006aa0


	//   ....[1]....
        /*00e4*/ 	.word	0x00006b90


	//   ....[2]....
        /*00e8*/ 	.word	0x000072e0


	//   ....[3]....
        /*00ec*/ 	.word	0x00007c20


	//----- nvinfo : EIATTR_MBARRIER_INSTR_OFFSETS
	.align		4
.L_45:
        /*00f0*/ 	.byte	0x04, 0x39
        /*00f2*/ 	.short	(.L_47 - .L_46)


	//   ....[0]....
.L_46:
        /*00f4*/ 	.word	0x00000600
        /*00f8*/ 	.word	0x000000ff
        /*00fc*/ 	.word	0x00000000
        /*0100*/ 	.short	0x0100
        /*0102*/ 	.byte	0x07
	.zero		1


	//   ....[1]....
        /*0104*/ 	.word	0x00000610
        /*0108*/ 	.word	0x000000ff
        /*010c*/ 	.word	0x00000068
        /*0110*/ 	.short	0x0100
        /*0112*/ 	.byte	0x07
	.zero		1


	//   ....[2]....
        /*0114*/ 	.word	0x00000620
        /*0118*/ 	.word	0x000000ff
        /*011c*/ 	.word	0x00000008
        /*0120*/ 	.short	0x0100
        /*0122*/ 	.byte	0x07
	.zero		1


	//   ....[3]....
        /*0124*/ 	.word	0x00000630
        /*0128*/ 	.word	0x000000ff
        /*012c*/ 	.word	0x00000070
        /*0130*/ 	.short	0x0100
        /*0132*/ 	.byte	0x07
	.zero		1


	//   ....[4]....
        /*0134*/ 	.word	0x00000640
        /*0138*/ 	.word	0x000000ff
        /*013c*/ 	.word	0x00000010
        /*0140*/ 	.short	0x0100
        /*0142*/ 	.byte	0x07
	.zero		1


	//   ....[5]....
        /*0144*/ 	.word	0x00000650
        /*0148*/ 	.word	0x000000ff
        /*014c*/ 	.word	0x00000078
        /*0150*/ 	.short	0x0100
        /*0152*/ 	.byte	0x07
	.zero		1


	//   ....[6]....
        /*0154*/ 	.word	0x00000660
        /*0158*/ 	.word	0x000000ff
        /*015c*/ 	.word	0x00000018
        /*0160*/ 	.short	0x0100
        /*0162*/ 	.byte	0x07
	.zero		1


	//   ....[7]....
        /*0164*/ 	.word	0x00000670
        /*0168*/ 	.word	0x000000ff
        /*016c*/ 	.word	0x00000080
        /*0170*/ 	.short	0x0100
        /*0172*/ 	.byte	0x07
	.zero		1


	//   ....[8]....
        /*0174*/ 	.word	0x00000680
        /*0178*/ 	.word	0x000000ff
        /*017c*/ 	.word	0x00000020
        /*0180*/ 	.short	0x0100
        /*0182*/ 	.byte	0x07
	.zero		1


	//   ....[9]....
        /*0184*/ 	.word	0x00000690
        /*0188*/ 	.word	0x000000ff
        /*018c*/ 	.word	0x00000088
        /*0190*/ 	.short	0x0100
        /*0192*/ 	.byte	0x07
	.zero		1


	//   ....[10]....
        /*0194*/ 	.word	0x000006a0
        /*0198*/ 	.word	0x000000ff
        /*019c*/ 	.word	0x00000028
        /*01a0*/ 	.short	0x0100
        /*01a2*/ 	.byte	0x07
	.zero		1


	//   ....[11]....
        /*01a4*/ 	.word	0x000006b0
        /*01a8*/ 	.word	0x000000ff
        /*01ac*/ 	.word	0x00000090
        /*01b0*/ 	.short	0x0100
        /*01b2*/ 	.byte	0x07
	.zero		1


	//   ....[12]....
        /*01b4*/ 	.word	0x000006c0
        /*01b8*/ 	.word	0x000000ff
        /*01bc*/ 	.word	0x00000030
        /*01c0*/ 	.short	0x0100
        /*01c2*/ 	.byte	0x07
	.zero		1


	//   ....[13]....
        /*01c4*/ 	.word	0x000006d0
        /*01c8*/ 	.word	0x000000ff
        /*01cc*/ 	.word	0x00000098
        /*01d0*/ 	.short	0x0100
        /*01d2*/ 	.byte	0x07
	.zero		1


	//   ....[14]....
        /*01d4*/ 	.word	0x000006e0
        /*01d8*/ 	.word	0x000000ff
        /*01dc*/ 	.word	0x00000038
        /*01e0*/ 	.short	0x0100
        /*01e2*/ 	.byte	0x07
	.zero		1


	//   ....[15]....
        /*01e4*/ 	.word	0x000006f0
        /*01e8*/ 	.word	0x000000ff
        /*01ec*/ 	.word	0x000000a0
        /*01f0*/ 	.short	0x0100
        /*01f2*/ 	.byte	0x07
	.zero		1


	//   ....[16]....
        /*01f4*/ 	.word	0x00000700
        /*01f8*/ 	.word	0x000000ff
        /*01fc*/ 	.word	0x00000040
        /*0200*/ 	.short	0x0100
        /*0202*/ 	.byte	0x07
	.zero		1


	//   ....[17]....
        /*0204*/ 	.word	0x00000710
        /*0208*/ 	.word	0x000000ff
        /*020c*/ 	.word	0x000000a8
        /*0210*/ 	.short	0x0100
        /*0212*/ 	.byte	0x07
	.zero		1


	//   ....[18]....
        /*0214*/ 	.word	0x00000720
        /*0218*/ 	.word	0x000000ff
        /*021c*/ 	.word	0x00000048
        /*0220*/ 	.short	0x0100
        /*0222*/ 	.byte	0x07
	.zero		1


	//   ....[19]....
        /*0224*/ 	.word	0x00000730
        /*0228*/ 	.word	0x000000ff
        /*022c*/ 	.word	0x000000b0
        /*0230*/ 	.short	0x0100
        /*0232*/ 	.byte	0x07
	.zero		1


	//   ....[20]....
        /*0234*/ 	.word	0x00000740
        /*0238*/ 	.word	0x000000ff
        /*023c*/ 	.word	0x00000050
        /*0240*/ 	.short	0x0100
        /*0242*/ 	.byte	0x07
	.zero		1


	//   ....[21]....
        /*0244*/ 	.word	0x00000750
        /*0248*/ 	.word	0x000000ff
        /*024c*/ 	.word	0x000000b8
        /*0250*/ 	.short	0x0100
        /*0252*/ 	.byte	0x07
	.zero		1


	//   ....[22]....
        /*0254*/ 	.word	0x00000760
        /*0258*/ 	.word	0x000000ff
        /*025c*/ 	.word	0x00000058
        /*0260*/ 	.short	0x0100
        /*0262*/ 	.byte	0x07
	.zero		1


	//   ....[23]....
        /*0264*/ 	.word	0x00000770
        /*0268*/ 	.word	0x000000ff
        /*026c*/ 	.word	0x000000c0
        /*0270*/ 	.short	0x0100
        /*0272*/ 	.byte	0x07
	.zero		1


	//   ....[24]....
        /*0274*/ 	.word	0x00000780
        /*0278*/ 	.word	0x000000ff
        /*027c*/ 	.word	0x00000060
        /*0280*/ 	.short	0x0100
        /*0282*/ 	.byte	0x07
	.zero		1


	//   ....[25]....
        /*0284*/ 	.word	0x00000790
        /*0288*/ 	.word	0x000000ff
        /*028c*/ 	.word	0x000000c8
        /*0290*/ 	.short	0x0100
        /*0292*/ 	.byte	0x07
	.zero		1


	//   ....[26]....
        /*0294*/ 	.word	0x000008d0
        /*0298*/ 	.word	0x000000ff
        /*029c*/ 	.word	0x000000d0
        /*02a0*/ 	.short	0x0100
        /*02a2*/ 	.byte	0x07
	.zero		1


	//   ....[27]....
        /*02a4*/ 	.word	0x000008e0
        /*02a8*/ 	.word	0x000000ff
        /*02ac*/ 	.word	0x000000e8
        /*02b0*/ 	.short	0x0100
        /*02b2*/ 	.byte	0x07
	.zero		1


	//   ....[28]....
        /*02b4*/ 	.word	0x000008f0
        /*02b8*/ 	.word	0x000000ff
        /*02bc*/ 	.word	0x000000d8
        /*02c0*/ 	.short	0x0100
        /*02c2*/ 	.byte	0x07
	.zero		1


	//   ....[29]....
        /*02c4*/ 	.word	0x00000900
        /*02c8*/ 	.word	0x000000ff
        /*02cc*/ 	.word	0x000000f0
        /*02d0*/ 	.short	0x0100
        /*02d2*/ 	.byte	0x07
	.zero		1


	//   ....[30]....
        /*02d4*/ 	.word	0x00000910
        /*02d8*/ 	.word	0x000000ff
        /*02dc*/ 	.word	0x000000e0
        /*02e0*/ 	.short	0x0100
        /*02e2*/ 	.byte	0x07
	.zero		1


	//   ....[31]....
        /*02e4*/ 	.word	0x00000920
        /*02e8*/ 	.word	0x000000ff
        /*02ec*/ 	.word	0x000000f8
        /*02f0*/ 	.short	0x0100
        /*02f2*/ 	.byte	0x07
	.zero		1


	//   ....[32]....
        /*02f4*/ 	.word	0x00000a10
        /*02f8*/ 	.word	0x000000ff
        /*02fc*/ 	.word	0x00000100
        /*0300*/ 	.short	0x0100
        /*0302*/ 	.byte	0x06
	.zero		1


	//   ....[33]....
        /*0304*/ 	.word	0x00000a20
        /*0308*/ 	.word	0x000000ff
        /*030c*/ 	.word	0x00000108
        /*0310*/ 	.short	0x0100
        /*0312*/ 	.byte	0x06
	.zero		1


	//   ....[34]....
        /*0314*/ 	.word	0x00000b60
        /*0318*/ 	.word	0x000000ff
        /*031c*/ 	.word	0x00000110
        /*0320*/ 	.short	0x0100
        /*0322*/ 	.byte	0x06
	.zero		1


	//   ....[35]....
        /*0324*/ 	.word	0x00000b70
        /*0328*/ 	.word	0x000000ff
        /*032c*/ 	.word	0x00000118
        /*0330*/ 	.short	0x0100
        /*0332*/ 	.byte	0x06
	.zero		1


	//   ....[36]....
        /*0334*/ 	.word	0x00000ca0
        /*0338*/ 	.word	0x000000ff
        /*033c*/ 	.word	0x00000120
        /*0340*/ 	.short	0x0100
        /*0342*/ 	.byte	0x07
	.zero		1


	//   ....[37]....
        /*0344*/ 	.word	0x00000cb0
        /*0348*/ 	.word	0x000000ff
        /*034c*/ 	.word	0x00000130
        /*0350*/ 	.short	0x0100
        /*0352*/ 	.byte	0x07
	.zero		1


	//   ....[38]....
        /*0354*/ 	.word	0x00000cc0
        /*0358*/ 	.word	0x000000ff
        /*035c*/ 	.word	0x00000128
        /*0360*/ 	.short	0x0100
        /*0362*/ 	.byte	0x07
	.zero		1


	//   ....[39]....
        /*0364*/ 	.word	0x00000cd0
        /*0368*/ 	.word	0x000000ff
        /*036c*/ 	.word	0x00000138
        /*0370*/ 	.short	0x0100
        /*0372*/ 	.byte	0x07
	.zero		1


	//   ....[40]....
        /*0374*/ 	.word	0x00001ad0
        /*0378*/ 	.word	0x000000ff
        /*037c*/ 	.word	0x00000068
        /*0380*/ 	.short	0x010a
        /*0382*/ 	.byte	0x04
	.zero		1


	//   ....[41]....
        /*0384*/ 	.word	0x00001e50
        /*0388*/ 	.word	0x000000ff
        /*038c*/ 	.word	0x00000068
        /*0390*/ 	.short	0x010a
        /*0392*/ 	.byte	0x25
	.zero		1


	//   ....[42]....
        /*0394*/ 	.word	0x00001ff0
        /*0398*/ 	.word	0x000000ff
        /*039c*/ 	.word	0x00000068
        /*03a0*/ 	.short	0x010a
        /*03a2*/ 	.byte	0x11
	.zero		1


	//   ....[43]....
        /*03a4*/ 	.word	0x000022e0
        /*03a8*/ 	.word	0x000000ff
        /*03ac*/ 	.word	0x00000108
        /*03b0*/ 	.short	0x0101
        /*03b2*/ 	.byte	0x2d
	.zero		1


	//   ....[44]....
        /*03b4*/ 	.word	0x00002300
        /*03b8*/ 	.word	0x000000ff
        /*03bc*/ 	.word	0x00000068
        /*03c0*/ 	.short	0x010a
        /*03c2*/ 	.byte	0x04
	.zero		1


	//   ....[45]....
        /*03c4*/ 	.word	0x000024b0
        /*03c8*/ 	.word	0x000000ff
        /*03cc*/ 	.word	0x00000068
        /*03d0*/ 	.short	0x010a
        /*03d2*/ 	.byte	0x29
	.zero		1


	//   ....[46]....
        /*03d4*/ 	.word	0x00002650
        /*03d8*/ 	.word	0x000000ff
        /*03dc*/ 	.word	0x00000068
        /*03e0*/ 	.short	0x010a
        /*03e2*/ 	.byte	0x09
	.zero		1


	//   ....[47]....
        /*03e4*/ 	.word	0x00002950
        /*03e8*/ 	.word	0x000000ff
        /*03ec*/ 	.word	0x00000110
        /*03f0*/ 	.short	0x010a
        /*03f2*/ 	.byte	0x2d
	.zero		1


	//   ....[48]....
        /*03f4*/ 	.word	0x00002a10
        /*03f8*/ 	.word	0x000000ff
        /*03fc*/ 	.word	0x00000000
        /*0400*/ 	.short	0x0101
        /*0402*/ 	.byte	0x04
	.zero		1


	//   ....[49]....
        /*0404*/ 	.word	0x00002ef0
        /*0408*/ 	.word	0x000000ff
        /*040c*/ 	.word	0x00000000
        /*0410*/ 	.short	0x010a
        /*0412*/ 	.byte	0x04
	.zero		1


	//   ....[50]....
        /*0414*/ 	.word	0x00002f80
        /*0418*/ 	.word	0x000000ff
        /*041c*/ 	.word	0x00000000
        /*0420*/ 	.short	0x010a
        /*0422*/ 	.byte	0x04
	.zero		1


	//   ....[51]....
        /*0424*/ 	.word	0x00003010
        /*0428*/ 	.word	0x000000ff
        /*042c*/ 	.word	0x00000000
        /*0430*/ 	.short	0x010a
        /*0432*/ 	.byte	0x04
	.zero		1


	//   ....[52]....
        /*0434*/ 	.word	0x000030a0
        /*0438*/ 	.word	0x000000ff
        /*043c*/ 	.word	0x00000000
        /*0440*/ 	.short	0x010a
        /*0442*/ 	.byte	0x04
	.zero		1


	//   ....[53]....
        /*0444*/ 	.word	0x00003130
        /*0448*/ 	.word	0x000000ff
        /*044c*/ 	.word	0x00000000
        /*0450*/ 	.short	0x010a
        /*0452*/ 	.byte	0x04
	.zero		1


	//   ....[54]....
        /*0454*/ 	.word	0x000031c0
        /*0458*/ 	.word	0x000000ff
        /*045c*/ 	.word	0x00000000
        /*0460*/ 	.short	0x010a
        /*0462*/ 	.byte	0x04
	.zero		1


	//   ....[55]....
        /*0464*/ 	.word	0x00003250
        /*0468*/ 	.word	0x000000ff
        /*046c*/ 	.word	0x00000000
        /*0470*/ 	.short	0x010a
        /*0472*/ 	.byte	0x04
	.zero		1


	//   ....[56]....
        /*0474*/ 	.word	0x000032e0
        /*0478*/ 	.word	0x000000ff
        /*047c*/ 	.word	0x00000000
        /*0480*/ 	.short	0x010a
        /*0482*/ 	.byte	0x04
	.zero		1


	//   ....[57]....
        /*0484*/ 	.word	0x00003370
        /*0488*/ 	.word	0x000000ff
        /*048c*/ 	.word	0x00000000
        /*0490*/ 	.short	0x010a
        /*0492*/ 	.byte	0x04
	.zero		1


	//   ....[58]....
        /*0494*/ 	.word	0x00003400
        /*0498*/ 	.word	0x000000ff
        /*049c*/ 	.word	0x00000000
        /*04a0*/ 	.short	0x010a
        /*04a2*/ 	.byte	0x04
	.zero		1


	//   ....[59]....
        /*04a4*/ 	.word	0x00003490
        /*04a8*/ 	.word	0x000000ff
        /*04ac*/ 	.word	0x00000000
        /*04b0*/ 	.short	0x010a
        /*04b2*/ 	.byte	0x04
	.zero		1


	//   ....[60]....
        /*04b4*/ 	.word	0x00003520
        /*04b8*/ 	.word	0x000000ff
        /*04bc*/ 	.word	0x00000000
        /*04c0*/ 	.short	0x010a
        /*04c2*/ 	.byte	0x04
	.zero		1


	//   ....[61]....
        /*04c4*/ 	.word	0x000035c0
        /*04c8*/ 	.word	0x00000000
        /*04cc*/ 	.word	0x00000000
        /*04d0*/ 	.short	0x010a
        /*04d2*/ 	.byte	0xff
	.zero		1


	//   ....[62]....
        /*04d4*/ 	.word	0x000036f0
        /*04d8*/ 	.word	0x000000ff
        /*04dc*/ 	.word	0x00000118
        /*04e0*/ 	.short	0x010a
        /*04e2*/ 	.byte	0x2e
	.zero		1


	//   ....[63]....
        /*04e4*/ 	.word	0x00003790
        /*04e8*/ 	.word	0x000000ff
        /*04ec*/ 	.word	0x00000110
        /*04f0*/ 	.short	0x010a
        /*04f2*/ 	.byte	0x2e
	.zero		1


	//   ....[64]....
        /*04f4*/ 	.word	0x00003830
        /*04f8*/ 	.word	0x000000ff
        /*04fc*/ 	.word	0x00000000
        /*0500*/ 	.short	0x0101
        /*0502*/ 	.byte	0x06
	.zero		1


	//   ....[65]....
        /*0504*/ 	.word	0x00003870
        /*0508*/ 	.word	0x000000ff
        /*050c*/ 	.word	0x00000118
        /*0510*/ 	.short	0x0106
        /*0512*/ 	.byte	0x2e
	.zero		1


	//   ....[66]....
        /*0514*/ 	.word	0x000038b0
        /*0518*/ 	.word	0x00000000
        /*051c*/ 	.word	0x00000118
        /*0520*/ 	.short	0x010a
        /*0522*/ 	.byte	0xff
	.zero		1


	//   ....[67]....
        /*0524*/ 	.word	0x00003e00
        /*0528*/ 	.word	0x000000ff
        /*052c*/ 	.word	0x00000110
        /*0530*/ 	.short	0x010a
        /*0532*/ 	.byte	0x07
	.zero		1


	//   ....[68]....
        /*0534*/ 	.word	0x00003eb0
        /*0538*/ 	.word	0x000000ff
        /*053c*/ 	.word	0x00000000
        /*0540*/ 	.short	0x0101
        /*0542*/ 	.byte	0x05
	.zero		1


	//   ....[69]....
        /*0544*/ 	.word	0x00003ec0
        /*0548*/ 	.word	0x000000ff
        /*054c*/ 	.word	0x00000130
        /*0550*/ 	.short	0x010a
        /*0552*/ 	.byte	0x09
	.zero		1


	//   ....[70]....
        /*0554*/ 	.word	0x00003f40
        /*0558*/ 	.word	0x000000ff
        /*055c*/ 	.word	0x00000000
        /*0560*/ 	.short	0x010a
        /*0562*/ 	.byte	0x04
	.zero		1


	//   ....[71]....
        /*0564*/ 	.word	0x00003fe0
        /*0568*/ 	.word	0x000000ff
        /*056c*/ 	.word	0x00000000
        /*0570*/ 	.short	0x010a
        /*0572*/ 	.byte	0x08
	.zero		1


	//   ....[72]....
        /*0574*/ 	.word	0x00004110
        /*0578*/ 	.word	0x000000ff
        /*057c*/ 	.word	0x00000000
        /*0580*/ 	.short	0x010a
        /*0582*/ 	.byte	0x04
	.zero		1


	//   ....[73]....
        /*0584*/ 	.word	0x00004400
        /*0588*/ 	.word	0x000000ff
        /*058c*/ 	.word	0x00000000
        /*0590*/ 	.short	0x010a
        /*0592*/ 	.byte	0x05
	.zero		1


	//   ....[74]....
        /*0594*/ 	.word	0x00004490
        /*0598*/ 	.word	0x000000ff
        /*059c*/ 	.word	0x00000000
        /*05a0*/ 	.short	0x010a
        /*05a2*/ 	.byte	0x06
	.zero		1


	//   ....[75]....
        /*05a4*/ 	.word	0x000049b0
        /*05a8*/ 	.word	0x000000ff
        /*05ac*/ 	.word	0x00000110
        /*05b0*/ 	.short	0x010a
        /*05b2*/ 	.byte	0x11
	.zero		1


	//   ....[76]....
        /*05b4*/ 	.word	0x00004e20
        /*05b8*/ 	.word	0x000000ff
        /*05bc*/ 	.word	0x00000000
        /*05c0*/ 	.short	0x0101
        /*05c2*/ 	.byte	0x10
	.zero		1


	//   ....[77]....
        /*05c4*/ 	.word	0x00005150
        /*05c8*/ 	.word	0x000000ff
        /*05cc*/ 	.word	0x00000108
        /*05d0*/ 	.short	0x010a
        /*05d2*/ 	.byte	0x11
	.zero		1


	//   ....[78]....
        /*05d4*/ 	.word	0x000054b0
        /*05d8*/ 	.word	0x000000ff
        /*05dc*/ 	.word	0x000000e8
        /*05e0*/ 	.short	0x010a
        /*05e2*/ 	.byte	0x16
	.zero		1


	//   ....[79]....
        /*05e4*/ 	.word	0x00005690
        /*05e8*/ 	.word	0x000000ff
        /*05ec*/ 	.word	0x000000d0
        /*05f0*/ 	.short	0x010b
        /*05f2*/ 	.byte	0x16
	.zero		1


	//   ....[80]....
        /*05f4*/ 	.word	0x00005720
        /*05f8*/ 	.word	0x000000ff
        /*05fc*/ 	.word	0x00000000
        /*0600*/ 	.short	0x0101
        /*0602*/ 	.byte	0x17
	.zero		1


	//   ....[81]....
        /*0604*/ 	.word	0x00005760
        /*0608*/ 	.word	0x000000ff
        /*060c*/ 	.word	0x000000e8
        /*0610*/ 	.short	0x010a
        /*0612*/ 	.byte	0x14
	.zero		1


	//   ....[82]....
        /*0614*/ 	.word	0x00005940
        /*0618*/ 	.word	0x000000ff
        /*061c*/ 	.word	0x000000d0
        /*0620*/ 	.short	0x010b
        /*0622*/ 	.byte	0x14
	.zero		1


	//   ....[83]....
        /*0624*/ 	.word	0x00005980
        /*0628*/ 	.word	0x000000ff
        /*062c*/ 	.word	0x00000000
        /*0630*/ 	.short	0x0101
        /*0632*/ 	.byte	0x13
	.zero		1


	//   ....[84]....
        /*0634*/ 	.word	0x00005a00
        /*0638*/ 	.word	0x000000ff
        /*063c*/ 	.word	0x00000000
        /*0640*/ 	.short	0x010a
        /*0642*/ 	.byte	0x04
	.zero		1


	//   ....[85]....
        /*0644*/ 	.word	0x00005a90
        /*0648*/ 	.word	0x000000ff
        /*064c*/ 	.word	0x00000000
        /*0650*/ 	.short	0x010a
        /*0652*/ 	.byte	0x04
	.zero		1


	//   ....[86]....
        /*0654*/ 	.word	0x00005b30
        /*0658*/ 	.word	0x00000000
        /*065c*/ 	.word	0x00000000
        /*0660*/ 	.short	0x010a
        /*0662*/ 	.byte	0xff
	.zero		1


	//   ....[87]....
        /*0664*/ 	.word	0x00005ee0
        /*0668*/ 	.word	0x000000ff
        /*066c*/ 	.word	0x00000110
        /*0670*/ 	.short	0x010a
        /*0672*/ 	.byte	0x33
	.zero		1


	//   ....[88]....
        /*0674*/ 	.word	0x00005fd0
        /*0678*/ 	.word	0x000000ff
        /*067c*/ 	.word	0x00000000
        /*0680*/ 	.short	0x0101
        /*0682*/ 	.byte	0x04
	.zero		1


	//   ....[89]....
        /*0684*/ 	.word	0x00006f90
        /*0688*/ 	.word	0x00000000
        /*068c*/ 	.word	0x000000d0
        /*0690*/ 	.short	0x010a
        /*0692*/ 	.byte	0xff
	.zero		1


	//   ....[90]....
        /*0694*/ 	.word	0x00006fb0
        /*0698*/ 	.word	0x00000054
        /*069c*/ 	.word	0x00000120
        /*06a0*/ 	.short	0x010a
        /*06a2*/ 	.byte	0xff
	.zero		1


	//   ....[91]....
        /*06a4*/ 	.word	0x00007040
        /*06a8*/ 	.word	0x00000000
        /*06ac*/ 	.word	0x000000d0
        /*06b0*/ 	.short	0x010a
        /*06b2*/ 	.byte	0xff
	.zero		1


	//   ....[92]....
        /*06b4*/ 	.word	0x000071c0
        /*06b8*/ 	.word	0x00000054
        /*06bc*/ 	.word	0x00000120
        /*06c0*/ 	.short	0x010a
        /*06c2*/ 	.byte	0xff
	.zero		1


	//   ....[93]....
        /*06c4*/ 	.word	0x000079a0
        /*06c8*/ 	.word	0x00000000
        /*06cc*/ 	.word	0x00000000
        /*06d0*/ 	.short	0x0101
        /*06d2*/ 	.byte	0xff
	.zero		1


	//   ....[94]....
        /*06d4*/ 	.word	0x000079b0
        /*06d8*/ 	.word	0x00000003
        /*06dc*/ 	.word	0x000000d0
        /*06e0*/ 	.short	0x010a
        /*06e2*/ 	.byte	0xff
	.zero		1


	//   ....[95]....
        /*06e4*/ 	.word	0x00007a60
        /*06e8*/ 	.word	0x00000003
        /*06ec*/ 	.word	0x000000d0
        /*06f0*/ 	.short	0x010a
        /*06f2*/ 	.byte	0xff
	.zero		1


	//   ....[96]....
        /*06f4*/ 	.word	0x00007d90
        /*06f8*/ 	.word	0x000000ff
        /*06fc*/ 	.word	0x00000000
        /*0700*/ 	.short	0x0101
        /*0702*/ 	.byte	0x05
	.zero		1


	//   ....[97]....
        /*0704*/ 	.word	0x00008330
        /*0708*/ 	.word	0x00000002
        /*070c*/ 	.word	0x00000000
        /*0710*/ 	.short	0x0101
        /*0712*/ 	.byte	0xff
	.zero		1


	//   ....[98]....
        /*0714*/ 	.word	0x00008570
        /*0718*/ 	.word	0x000000ff
        /*071c*/ 	.word	0x00000000
        /*0720*/ 	.short	0x0101
        /*0722*/ 	.byte	0x04
	.zero		1


	//   ....[99]....
        /*0724*/ 	.word	0x000085a0
        /*0728*/ 	.word	0x00000003
        /*072c*/ 	.word	0x00000068
        /*0730*/ 	.short	0x010a
        /*0732*/ 	.byte	0xff
	.zero		1


	//   ....[100]....
        /*0734*/ 	.word	0x00008600
        /*0738*/ 	.word	0x00000004
        /*073c*/ 	.word	0x00000068
        /*0740*/ 	.short	0x010a
        /*0742*/ 	.byte	0xff
	.zero		1


	//   ....[101]....
        /*0744*/ 	.word	0x00008660
        /*0748*/ 	.word	0x00000002
        /*074c*/ 	.word	0x00000110
        /*0750*/ 	.short	0x010a
        /*0752*/ 	.byte	0xff
	.zero		1


	//   ....[102]....
        /*0754*/ 	.word	0x000086c0
        /*0758*/ 	.word	0x00000000
        /*075c*/ 	.word	0x00000000
        /*0760*/ 	.short	0x010a
        /*0762*/ 	.byte	0xff
	.zero		1


	//   ....[103]....
        /*0764*/ 	.word	0x00008720
        /*0768*/ 	.word	0x00000000
        /*076c*/ 	.word	0x00000000
        /*0770*/ 	.short	0x010a
        /*0772*/ 	.byte	0xff
	.zero		1


	//   ....[104]....
        /*0774*/ 	.word	0x00008780
        /*0778*/ 	.word	0x00000000
        /*077c*/ 	.word	0x00000000
        /*0780*/ 	.short	0x010a
        /*0782*/ 	.byte	0xff
	.zero		1


	//   ....[105]....
        /*0784*/ 	.word	0x000087e0
        /*0788*/ 	.word	0x00000000
        /*078c*/ 	.word	0x00000000
        /*0790*/ 	.short	0x010a
        /*0792*/ 	.byte	0xff
	.zero		1


	//   ....[106]....
        /*0794*/ 	.word	0x00008840
        /*0798*/ 	.word	0x00000000
        /*079c*/ 	.word	0x00000000
        /*07a0*/ 	.short	0x010a
        /*07a2*/ 	.byte	0xff
	.zero		1


	//   ....[107]....
        /*07a4*/ 	.word	0x000088a0
        /*07a8*/ 	.word	0x00000000
        /*07ac*/ 	.word	0x00000000
        /*07b0*/ 	.short	0x010a
        /*07b2*/ 	.byte	0xff
	.zero		1


	//   ....[108]....
        /*07b4*/ 	.word	0x00008900
        /*07b8*/ 	.word	0x00000000
        /*07bc*/ 	.word	0x00000000
        /*07c0*/ 	.short	0x010a
        /*07c2*/ 	.byte	0xff
	.zero		1


	//   ....[109]....
        /*07c4*/ 	.word	0x00008960
        /*07c8*/ 	.word	0x00000000
        /*07cc*/ 	.word	0x00000000
        /*07d0*/ 	.short	0x010a
        /*07d2*/ 	.byte	0xff
	.zero		1


	//   ....[110]....
        /*07d4*/ 	.word	0x000089c0
        /*07d8*/ 	.word	0x00000000
        /*07dc*/ 	.word	0x00000000
        /*07e0*/ 	.short	0x010a
        /*07e2*/ 	.byte	0xff
	.zero		1


	//   ....[111]....
        /*07e4*/ 	.word	0x00008a20
        /*07e8*/ 	.word	0x00000000
        /*07ec*/ 	.word	0x00000000
        /*07f0*/ 	.short	0x010a
        /*07f2*/ 	.byte	0xff
	.zero		1


	//   ....[112]....
        /*07f4*/ 	.word	0x00008a80
        /*07f8*/ 	.word	0x00000000
        /*07fc*/ 	.word	0x00000000
        /*0800*/ 	.short	0x010a
        /*0802*/ 	.byte	0xff
	.zero		1


	//   ....[113]....
        /*0804*/ 	.word	0x00008ae0
        /*0808*/ 	.word	0x00000000
        /*080c*/ 	.word	0x00000000
        /*0810*/ 	.short	0x010a
        /*0812*/ 	.byte	0xff
	.zero		1


	//   ....[114]....
        /*0814*/ 	.word	0x00008b40
        /*0818*/ 	.word	0x00000004
        /*081c*/ 	.word	0x00000118
        /*0820*/ 	.short	0x010a
        /*0822*/ 	.byte	0xff
	.zero		1


	//   ....[115]....
        /*0824*/ 	.word	0x00008ba0
        /*0828*/ 	.word	0x00000004
        /*082c*/ 	.word	0x00000110
        /*0830*/ 	.short	0x010a
        /*0832*/ 	.byte	0xff
	.zero		1


	//   ....[116]....
        /*0834*/ 	.word	0x00008c00
        /*0838*/ 	.word	0x00000000
        /*083c*/ 	.word	0x00000110
        /*0840*/ 	.short	0x010a
        /*0842*/ 	.byte	0xff
	.zero		1


	//   ....[117]....
        /*0844*/ 	.word	0x00008c60
        /*0848*/ 	.word	0x00000000
        /*084c*/ 	.word	0x00000130
        /*0850*/ 	.short	0x010a
        /*0852*/ 	.byte	0xff
	.zero		1


	//   ....[118]....
        /*0854*/ 	.word	0x00008cc0
        /*0858*/ 	.word	0x00000000
        /*085c*/ 	.word	0x00000000
        /*0860*/ 	.short	0x010a
        /*0862*/ 	.byte	0xff
	.zero		1


	//   ....[119]....
        /*0864*/ 	.word	0x00008d20
        /*0868*/ 	.word	0x00000000
        /*086c*/ 	.word	0x00000000
        /*0870*/ 	.short	0x010a
        /*0872*/ 	.byte	0xff
	.zero		1


	//   ....[120]....
        /*0874*/ 	.word	0x00008d80
        /*0878*/ 	.word	0x00000000
        /*087c*/ 	.word	0x00000000
        /*0880*/ 	.short	0x010a
        /*0882*/ 	.byte	0xff
	.zero		1


	//   ....[121]....
        /*0884*/ 	.word	0x00008de0
        /*0888*/ 	.word	0x00000003
        /*088c*/ 	.word	0x00000110
        /*0890*/ 	.short	0x010a
        /*0892*/ 	.byte	0xff
	.zero		1


	//   ....[122]....
        /*0894*/ 	.word	0x00008e40
        /*0898*/ 	.word	0x00000000
        /*089c*/ 	.word	0x00000108
        /*08a0*/ 	.short	0x010a
        /*08a2*/ 	.byte	0xff
	.zero		1


	//   ....[123]....
        /*08a4*/ 	.word	0x00008ea0
        /*08a8*/ 	.word	0x00000000
        /*08ac*/ 	.word	0x000000e8
        /*08b0*/ 	.short	0x010a
        /*08b2*/ 	.byte	0xff
	.zero		1


	//   ....[124]....
        /*08b4*/ 	.word	0x00008f00
        /*08b8*/ 	.word	0x00000003
        /*08bc*/ 	.word	0x000000e8
        /*08c0*/ 	.short	0x010a
        /*08c2*/ 	.byte	0xff
	.zero		1


	//   ....[125]....
        /*08c4*/ 	.word	0x00008f60
        /*08c8*/ 	.word	0x00000000
        /*08cc*/ 	.word	0x00000000
        /*08d0*/ 	.short	0x010a
        /*08d2*/ 	.byte	0xff
	.zero		1


	//   ....[126]....
        /*08d4*/ 	.word	0x00008fc0
        /*08d8*/ 	.word	0x00000000
        /*08dc*/ 	.word	0x00000000
        /*08e0*/ 	.short	0x010a
        /*08e2*/ 	.byte	0xff
	.zero		1


	//   ....[127]....
        /*08e4*/ 	.word	0x00009020
        /*08e8*/ 	.word	0x00000000
        /*08ec*/ 	.word	0x00000110
        /*08f0*/ 	.short	0x010a
        /*08f2*/ 	.byte	0xff
	.zero		1


	//   ....[128]....
        /*08f4*/ 	.word	0x00009070
        /*08f8*/ 	.word	0x00000000
        /*08fc*/ 	.word	0x000000d0
        /*0900*/ 	.short	0x010a
        /*0902*/ 	.byte	0xff
	.zero		1


	//   ....[129]....
        /*0904*/ 	.word	0x000090c0
        /*0908*/ 	.word	0x00000054
        /*090c*/ 	.word	0x00000120
        /*0910*/ 	.short	0x010a
        /*0912*/ 	.byte	0xff
	.zero		1


	//   ....[130]....
        /*0914*/ 	.word	0x00009110
        /*0918*/ 	.word	0x00000003
        /*091c*/ 	.word	0x000000d0
        /*0920*/ 	.short	0x010a
        /*0922*/ 	.byte	0xff
	.zero		1


	//----- nvinfo : EIATTR_NUM_MBARRIERS
	.align		4
.L_47:
        /*0924*/ 	.byte	0x03, 0x38
        /*0926*/ 	.short	0x0028


	//----- nvinfo : EIATTR_EXIT_INSTR_OFFSETS
	.align		4
        /*0928*/ 	.byte	0x04, 0x1c
        /*092a*/ 	.short	(.L_49 - .L_48)


	//   ....[0]....
.L_48:
        /*092c*/ 	.word	0x000035f0


	//   ....[1]....
        /*0930*/ 	.word	0x00003880


	//   ....[2]....
        /*0934*/ 	.word	0x000038e0


	//   ....[3]....
        /*0938*/ 	.word	0x00004700


	//   ....[4]....
        /*093c*/ 	.word	0x00005b60


	//   ....[5]....
        /*0940*/ 	.word	0x00005ba0


	//   ....[6]....
        /*0944*/ 	.word	0x00008460


	//   ....[7]....
        /*0948*/ 	.word	0x000084e0


	//   ....[8]....
        /*094c*/ 	.word	0x00008510


	//   ....[9]....
        /*0950*/ 	.word	0x00008580


	//----- nvinfo : EIATTR_MAX_THREADS
	.align		4
.L_49:
        /*0954*/ 	.byte	0x04, 0x05
        /*0956*/ 	.short	(.L_51 - .L_50)
.L_50:
        /*0958*/ 	.word	0x00000100
        /*095c*/ 	.word	0x00000001
        /*0960*/ 	.word	0x00000001


	//----- nvinfo : EIATTR_CRS_STACK_SIZE
	.align		4
.L_51:
        /*0964*/ 	.byte	0x04, 0x1e
        /*0966*/ 	.short	(.L_53 - .L_52)
.L_52:
        /*0968*/ 	.word	0x00000000


	//----- nvinfo : EIATTR_CBANK_PARAM_SIZE
	.align		4
.L_53:
        /*096c*/ 	.byte	0x03, 0x19
        /*096e*/ 	.short	0x0900


	//----- nvinfo : EIATTR_PARAM_CBANK
	.align		4
        /*0970*/ 	.byte	0x04, 0x0a
        /*0972*/ 	.short	(.L_55 - .L_54)
	.align		4
.L_54:
        /*0974*/ 	.word	index@(.nv.constant0._ZN7cutlass13device_kernelINS_4conv6kernel13ConvUniversalINS1_16ConvProblemShapeILNS1_8OperatorE2ELi3EEENS1_10collective14CollectiveConvINS1_47MainloopSm100TmaUmmaWarpSpecializedImplicitGemmILS5_2ELi13ELi3ELi1ELi2EN4cute5tupleIJNSA_1CILi2EEENSC_ILi1EEESE_EEEEENSB_IJNSC_ILi64EEENSB_IJSH_EEESI_EEENS_10bfloat16_tESK_NSA_8TiledMMAINSA_8MMA_AtomIJNSA_20SM100_MMA_F16BF16_SSISK_SK_fLi64ELi64ELNSA_4UMMA5MajorE1ELSP_1ELNSO_7ScaleInE0ELSQ_0EEEEEENSA_6LayoutINSB_IJSE_SE_SE_EEENSB_IJNSC_ILi0EEESV_SV_EEEEENSB_IJNSA_10UnderscoreESY_SY_EEEEENS7_6detail27Sm100ImplicitGemmTileTraitsINSA_13SM90_TMA_LOADENSA_14ComposedLayoutINSA_7SwizzleILi3ELi4ELi3EEENSA_18smem_ptr_flag_bitsILi16EEENST_INSB_IJSH_NSC_ILi8EEEEEENSB_IJSE_SH_EEEEEEEvEENS12_INSA_30SM90_TMA_LOAD_IM2COL_MULTICASTES1D_vEEEENS_8epilogue10collective18CollectiveEpilogueINS1I_23Sm100TmaWarpSpecializedILi3ELi2ELi16ELb1ELb0EEEJSJ_NSB_IJNST_ISH_SE_EENST_INSC_ILi32EEESE_EEEEESK_NSB_IJlNSB_IJSE_lllEEESV_EEESK_S1S_NS1I_6fusion15FusionCallbacksIS1M_NS1T_17LinearCombinationISK_fSK_fLNS_15FloatRoundStyleE2EEESJ_S1Q_JEEENSA_5SM1004TMEM4LOAD26SM100_TMEM_LOAD_16dp256b4xES13_NS14_INS15_ILi2ELi4ELi3EEES18_NST_INSB_IJS19_S1O_EEENSB_IJS1O_SE_EEEEEEENSA_17SM75_U32x4_LDSM_NENSA_14SM90_TMA_STOREES27_NSA_17SM90_U32x4_STSM_NENSA_39AutoVectorizingCopyWithAssumedAlignmentILi128EEEEEEvvEEEEvNT_6ParamsE)
        /*0978*/ 	.short	0x0380
        /*097a*/ 	.short	0x0900


	//----- nvinfo : EIATTR_SW_WAR
	.align		4
.L_55:
        /*097c*/ 	.byte	0x04, 0x36
        /*097e*/ 	.short	(.L_57 - .L_56)
.L_56:
        /*0980*/ 	.word	0x00000008
.L_57:


//--------------------- .nv.callgraph             --------------------------
	.section	.nv.callgraph,"",@"SHT_CUDA_CALLGRAPH"
	.align	4
	.sectionentsize	8
	.align		4
        /*0000*/ 	.word	0x00000000
	.align		4
        /*0004*/ 	.word	0xffffffff
	.align		4
        /*0008*/ 	.word	index@(_ZN7cutlass13device_kernelINS_4conv6kernel13ConvUniversalINS1_16ConvProblemShapeILNS1_8OperatorE2ELi3EEENS1_10collective14CollectiveConvINS1_47MainloopSm100TmaUmmaWarpSpecializedImplicitGemmILS5_2ELi13ELi3ELi1ELi2EN4cute5tupleIJNSA_1CILi2EEENSC_ILi1EEESE_EEEEENSB_IJNSC_ILi64EEENSB_IJSH_EEESI_EEENS_10bfloat16_tESK_NSA_8TiledMMAINSA_8MMA_AtomIJNSA_20SM100_MMA_F16BF16_SSISK_SK_fLi64ELi64ELNSA_4UMMA5MajorE1ELSP_1ELNSO_7ScaleInE0ELSQ_0EEEEEENSA_6LayoutINSB_IJSE_SE_SE_EEENSB_IJNSC_ILi0EEESV_SV_EEEEENSB_IJNSA_10UnderscoreESY_SY_EEEEENS7_6detail27Sm100ImplicitGemmTileTraitsINSA_13SM90_TMA_LOADENSA_14ComposedLayoutINSA_7SwizzleILi3ELi4ELi3EEENSA_18smem_ptr_flag_bitsILi16EEENST_INSB_IJSH_NSC_ILi8EEEEEENSB_IJSE_SH_EEEEEEEvEENS12_INSA_30SM90_TMA_LOAD_IM2COL_MULTICASTES1D_vEEEENS_8epilogue10collective18CollectiveEpilogueINS1I_23Sm100TmaWarpSpecializedILi3ELi2ELi16ELb1ELb0EEEJSJ_NSB_IJNST_ISH_SE_EENST_INSC_ILi32EEESE_EEEEESK_NSB_IJlNSB_IJSE_lllEEESV_EEESK_S1S_NS1I_6fusion15FusionCallbacksIS1M_NS1T_17LinearCombinationISK_fSK_fLNS_15FloatRoundStyleE2EEESJ_S1Q_JEEENSA_5SM1004TMEM4LOAD26SM100_TMEM_LOAD_16dp256b4xES13_NS14_INS15_ILi2ELi4ELi3EEES18_NST_INSB_IJS19_S1O_EEENSB_IJS1O_SE_EEEEEEENSA_17SM75_U32x4_LDSM_NENSA_14SM90_TMA_STOREES27_NSA_17SM90_U32x4_STSM_NENSA_39AutoVectorizingCopyWithAssumedAlignmentILi128EEEEEEvvEEEEvNT_6ParamsE)
	.align		4
        /*000c*/ 	.word	index@(__assertfail)
	.align		4
        /*0010*/ 	.word	0x00000000
	.align		4
        /*0014*/ 	.word	0xfffffffe
	.align		4
        /*0018*/ 	.word	0x00000000
	.align		4
        /*001c*/ 	.word	0xfffffffd
	.align		4
        /*0020*/ 	.word	0x00000000
	.align		4
        /*0024*/ 	.word	0xfffffffc


//--------------------- .nv.constant4             --------------------------
	.section	.nv.constant4,"a",@progbits
	.align	8
	.align		8
.nv.constant4:
        /*0000*/ 	.dword	__assertfail
	.align		8
        /*0008*/ 	.dword	__unnamed_1
	.align		8
        /*0010*/ 	.dword	__unnamed_2
	.align		8
        /*0018*/ 	.dword	_ZN39_INTERNAL_48a5b39d_4_k_cu_8cc13f00_32904cuda3std3__45__cpo5beginE
	.align		8
        /*0020*/ 	.dword	_ZN39_INTERNAL_48a5b39d_4_k_cu_8cc13f00_32904cuda3std3__45__cpo3endE
	.align		8
        /*0028*/ 	.dword	_ZN39_INTERNAL_48a5b39d_4_k_cu_8cc13f00_32904cuda3std3__45__cpo6cbeginE
	.align		8
        /*0030*/ 	.dword	_ZN39_INTERNAL_48a5b39d_4_k_cu_8cc13f00_32904cuda3std3__45__cpo4cendE
	.align		8
        /*0038*/ 	.dword	_ZN39_INTERNAL_48a5b39d_4_k_cu_8cc13f00_32904cuda3std3__441_GLOBAL__N__48a5b39d_4_k_cu_8cc13f00_32906ignoreE
	.align		8
        /*0040*/ 	.dword	_ZN39_INTERNAL_48a5b39d_4_k_cu_8cc13f00_32904cuda3std3__419piecewise_constructE
	.align		8
        /*0048*/ 	.dword	_ZN39_INTERNAL_48a5b39d_4_k_cu_8cc13f00_32904cuda3std3__48in_placeE
	.align		8
        /*0050*/ 	.dword	_ZN39_INTERNAL_48a5b39d_4_k_cu_8cc13f00_32904cuda3std6ranges3__45__cpo4swapE
	.align		8
        /*0058*/ 	.dword	_ZN39_INTERNAL_48a5b39d_4_k_cu_8cc13f00_32904cuda3std6ranges3__45__cpo9iter_moveE
	.align		8
        /*0060*/ 	.dword	_ZN39_INTERNAL_48a5b39d_4_k_cu_8cc13f00_32904cute7productE
	.align		8
        /*0068*/ 	.dword	_ZN39_INTERNAL_48a5b39d_4_k_cu_8cc13f00_32904cute1_E
	.align		8
        /*0070*/ 	.dword	$str$27
	.align		8
        /*0078*/ 	.dword	$str$28
	.align		8
        /*0080*/ 	.dword	$str$29
	.align		8
        /*0088*/ 	.dword	$str$30


//--------------------- .text._ZN7cutlass13device_kernelINS_4conv6kernel13ConvUniversalINS1_16ConvProblemShapeILNS1_8OperatorE2ELi3EEENS1_10collective14CollectiveConvINS1_47MainloopSm100TmaUmmaWarpSpecializedImplicitGemmILS5_2ELi13ELi3ELi1ELi2EN4cute5tupleIJNSA_1CILi2EEENSC_ILi1EEESE_EEEEENSB_IJNSC_ILi64EEENSB_IJSH_EEESI_EEENS_10bfloat16_tESK_NSA_8TiledMMAINSA_8MMA_AtomIJNSA_20SM100_MMA_F16BF16_SSISK_SK_fLi64ELi64ELNSA_4UMMA5MajorE1ELSP_1ELNSO_7ScaleInE0ELSQ_0EEEEEENSA_6LayoutINSB_IJSE_SE_SE_EEENSB_IJNSC_ILi0EEESV_SV_EEEEENSB_IJNSA_10UnderscoreESY_SY_EEEEENS7_6detail27Sm100ImplicitGemmTileTraitsINSA_13SM90_TMA_LOADENSA_14ComposedLayoutINSA_7SwizzleILi3ELi4ELi3EEENSA_18smem_ptr_flag_bitsILi16EEENST_INSB_IJSH_NSC_ILi8EEEEEENSB_IJSE_SH_EEEEEEEvEENS12_INSA_30SM90_TMA_LOAD_IM2COL_MULTICASTES1D_vEEEENS_8epilogue10collective18CollectiveEpilogueINS1I_23Sm100TmaWarpSpecializedILi3ELi2ELi16ELb1ELb0EEEJSJ_NSB_IJNST_ISH_SE_EENST_INSC_ILi32EEESE_EEEEESK_NSB_IJlNSB_IJSE_lllEEESV_EEESK_S1S_NS1I_6fusion15FusionCallbacksIS1M_NS1T_17LinearCombinationISK_fSK_fLNS_15FloatRoundStyleE2EEESJ_S1Q_JEEENSA_5SM1004TMEM4LOAD26SM100_TMEM_LOAD_16dp256b4xES13_NS14_INS15_ILi2ELi4ELi3EEES18_NST_INSB_IJS19_S1O_EEENSB_IJS1O_SE_EEEEEEENSA_17SM75_U32x4_LDSM_NENSA_14SM90_TMA_STOREES27_NSA_17SM90_U32x4_STSM_NENSA_39AutoVectorizingCopyWithAssumedAlignmentILi128EEEEEEvvEEEEvNT_6ParamsE --------------------------
	.section	.text._ZN7cutlass13device_kernelINS_4conv6kernel13ConvUniversalINS1_16ConvProblemShapeILNS1_8OperatorE2ELi3EEENS1_10collective14CollectiveConvINS1_47MainloopSm100TmaUmmaWarpSpecializedImplicitGemmILS5_2ELi13ELi3ELi1ELi2EN4cute5tupleIJNSA_1CILi2EEENSC_ILi1EEESE_EEEEENSB_IJNSC_ILi64EEENSB_IJSH_EEESI_EEENS_10bfloat16_tESK_NSA_8TiledMMAINSA_8MMA_AtomIJNSA_20SM100_MMA_F16BF16_SSISK_SK_fLi64ELi64ELNSA_4UMMA5MajorE1ELSP_1ELNSO_7ScaleInE0ELSQ_0EEEEEENSA_6LayoutINSB_IJSE_SE_SE_EEENSB_IJNSC_ILi0EEESV_SV_EEEEENSB_IJNSA_10UnderscoreESY_SY_EEEEENS7_6detail27Sm100ImplicitGemmTileTraitsINSA_13SM90_TMA_LOADENSA_14ComposedLayoutINSA_7SwizzleILi3ELi4ELi3EEENSA_18smem_ptr_flag_bitsILi16EEENST_INSB_IJSH_NSC_ILi8EEEEEENSB_IJSE_SH_EEEEEEEvEENS12_INSA_30SM90_TMA_LOAD_IM2COL_MULTICASTES1D_vEEEENS_8epilogue10collective18CollectiveEpilogueINS1I_23Sm100TmaWarpSpecializedILi3ELi2ELi16ELb1ELb0EEEJSJ_NSB_IJNST_ISH_SE_EENST_INSC_ILi32EEESE_EEEEESK_NSB_IJlNSB_IJSE_lllEEESV_EEESK_S1S_NS1I_6fusion15FusionCallbacksIS1M_NS1T_17LinearCombinationISK_fSK_fLNS_15FloatRoundStyleE2EEESJ_S1Q_JEEENSA_5SM1004TMEM4LOAD26SM100_TMEM_LOAD_16dp256b4xES13_NS14_INS15_ILi2ELi4ELi3EEES18_NST_INSB_IJS19_S1O_EEENSB_IJS1O_SE_EEEEEEENSA_17SM75_U32x4_LDSM_NENSA_14SM90_TMA_STOREES27_NSA_17SM90_U32x4_STSM_NENSA_39AutoVectorizingCopyWithAssumedAlignmentILi128EEEEEEvvEEEEvNT_6ParamsE,"ax",@progbits
	.align	128
.text._ZN7cutlass13device_kernelINS_4conv6kernel13ConvUniversalINS1_16ConvProblemShapeILNS1_8OperatorE2ELi3EEENS1_10collective14CollectiveConvINS1_47MainloopSm100TmaUmmaWarpSpecializedImplicitGemmILS5_2ELi13ELi3ELi1ELi2EN4cute5tupleIJNSA_1CILi2EEENSC_ILi1EEESE_EEEEENSB_IJNSC_ILi64EEENSB_IJSH_EEESI_EEENS_10bfloat16_tESK_NSA_8TiledMMAINSA_8MMA_AtomIJNSA_20SM100_MMA_F16BF16_SSISK_SK_fLi64ELi64ELNSA_4UMMA5MajorE1ELSP_1ELNSO_7ScaleInE0ELSQ_0EEEEEENSA_6LayoutINSB_IJSE_SE_SE_EEENSB_IJNSC_ILi0EEESV_SV_EEEEENSB_IJNSA_10UnderscoreESY_SY_EEEEENS7_6detail27Sm100ImplicitGemmTileTraitsINSA_13SM90_TMA_LOADENSA_14ComposedLayoutINSA_7SwizzleILi3ELi4ELi3EEENSA_18smem_ptr_flag_bitsILi16EEENST_INSB_IJSH_NSC_ILi8EEEEEENSB_IJSE_SH_EEEEEEEvEENS12_INSA_30SM90_TMA_LOAD_IM2COL_MULTICASTES1D_vEEEENS_8epilogue10collective18CollectiveEpilogueINS1I_23Sm100TmaWarpSpecializedILi3ELi2ELi16ELb1ELb0EEEJSJ_NSB_IJNST_ISH_SE_EENST_INSC_ILi32EEESE_EEEEESK_NSB_IJlNSB_IJSE_lllEEESV_EEESK_S1S_NS1I_6fusion15FusionCallbacksIS1M_NS1T_17LinearCombinationISK_fSK_fLNS_15FloatRoundStyleE2EEESJ_S1Q_JEEENSA_5SM1004TMEM4LOAD26SM100_TMEM_LOAD_16dp256b4xES13_NS14_INS15_ILi2ELi4ELi3EEES18_NST_INSB_IJS19_S1O_EEENSB_IJS1O_SE_EEEEEEENSA_17SM75_U32x4_LDSM_NENSA_14SM90_TMA_STOREES27_NSA_17SM90_U32x4_STSM_NENSA_39AutoVectorizingCopyWithAssumedAlignmentILi128EEEEEEvvEEEEvNT_6ParamsE:
        .type           _ZN7cutlass13device_kernelINS_4conv6kernel13ConvUniversalINS1_16ConvProblemShapeILNS1_8OperatorE2ELi3EEENS1_10collective14CollectiveConvINS1_47MainloopSm100TmaUmmaWarpSpecializedImplicitGemmILS5_2ELi13ELi3ELi1ELi2EN4cute5tupleIJNSA_1CILi2EEENSC_ILi1EEESE_EEEEENSB_IJNSC_ILi64EEENSB_IJSH_EEESI_EEENS_10bfloat16_tESK_NSA_8TiledMMAINSA_8MMA_AtomIJNSA_20SM100_MMA_F16BF16_SSISK_SK_fLi64ELi64ELNSA_4UMMA5MajorE1ELSP_1ELNSO_7ScaleInE0ELSQ_0EEEEEENSA_6LayoutINSB_IJSE_SE_SE_EEENSB_IJNSC_ILi0EEESV_SV_EEEEENSB_IJNSA_10UnderscoreESY_SY_EEEEENS7_6detail27Sm100ImplicitGemmTileTraitsINSA_13SM90_TMA_LOADENSA_14ComposedLayoutINSA_7SwizzleILi3ELi4ELi3EEENSA_18smem_ptr_flag_bitsILi16EEENST_INSB_IJSH_NSC_ILi8EEEEEENSB_IJSE_SH_EEEEEEEvEENS12_INSA_30SM90_TMA_LOAD_IM2COL_MULTICASTES1D_vEEEENS_8epilogue10collective18CollectiveEpilogueINS1I_23Sm100TmaWarpSpecializedILi3ELi2ELi16ELb1ELb0EEEJSJ_NSB_IJNST_ISH_SE_EENST_INSC_ILi32EEESE_EEEEESK_NSB_IJlNSB_IJSE_lllEEESV_EEESK_S1S_NS1I_6fusion15FusionCallbacksIS1M_NS1T_17LinearCombinationISK_fSK_fLNS_15FloatRoundStyleE2EEESJ_S1Q_JEEENSA_5SM1004TMEM4LOAD26SM100_TMEM_LOAD_16dp256b4xES13_NS14_INS15_ILi2ELi4ELi3EEES18_NST_INSB_IJS19_S1O_EEENSB_IJS1O_SE_EEEEEEENSA_17SM75_U32x4_LDSM_NENSA_14SM90_TMA_STOREES27_NSA_17SM90_U32x4_STSM_NENSA_39AutoVectorizingCopyWithAssumedAlignmentILi128EEEEEEvvEEEEvNT_6ParamsE,@function
        .size           _ZN7cutlass13device_kernelINS_4conv6kernel13ConvUniversalINS1_16ConvProblemShapeILNS1_8OperatorE2ELi3EEENS1_10collective14CollectiveConvINS1_47MainloopSm100TmaUmmaWarpSpecializedImplicitGemmILS5_2ELi13ELi3ELi1ELi2EN4cute5tupleIJNSA_1CILi2EEENSC_ILi1EEESE_EEEEENSB_IJNSC_ILi64EEENSB_IJSH_EEESI_EEENS_10bfloat16_tESK_NSA_8TiledMMAINSA_8MMA_AtomIJNSA_20SM100_MMA_F16BF16_SSISK_SK_fLi64ELi64ELNSA_4UMMA5MajorE1ELSP_1ELNSO_7ScaleInE0ELSQ_0EEEEEENSA_6LayoutINSB_IJSE_SE_SE_EEENSB_IJNSC_ILi0EEESV_SV_EEEEENSB_IJNSA_10UnderscoreESY_SY_EEEEENS7_6detail27Sm100ImplicitGemmTileTraitsINSA_13SM90_TMA_LOADENSA_14ComposedLayoutINSA_7SwizzleILi3ELi4ELi3EEENSA_18smem_ptr_flag_bitsILi16EEENST_INSB_IJSH_NSC_ILi8EEEEEENSB_IJSE_SH_EEEEEEEvEENS12_INSA_30SM90_TMA_LOAD_IM2COL_MULTICASTES1D_vEEEENS_8epilogue10collective18CollectiveEpilogueINS1I_23Sm100TmaWarpSpecializedILi3ELi2ELi16ELb1ELb0EEEJSJ_NSB_IJNST_ISH_SE_EENST_INSC_ILi32EEESE_EEEEESK_NSB_IJlNSB_IJSE_lllEEESV_EEESK_S1S_NS1I_6fusion15FusionCallbacksIS1M_NS1T_17LinearCombinationISK_fSK_fLNS_15FloatRoundStyleE2EEESJ_S1Q_JEEENSA_5SM1004TMEM4LOAD26SM100_TMEM_LOAD_16dp256b4xES13_NS14_INS15_ILi2ELi4ELi3EEES18_NST_INSB_IJS19_S1O_EEENSB_IJS1O_SE_EEEEEEENSA_17SM75_U32x4_LDSM_NENSA_14SM90_TMA_STOREES27_NSA_17SM90_U32x4_STSM_NENSA_39AutoVectorizingCopyWithAssumedAlignmentILi128EEEEEEvvEEEEvNT_6ParamsE,(.L_x_179 - _ZN7cutlass13device_kernelINS_4conv6kernel13ConvUniversalINS1_16ConvProblemShapeILNS1_8OperatorE2ELi3EEENS1_10collective14CollectiveConvINS1_47MainloopSm100TmaUmmaWarpSpecializedImplicitGemmILS5_2ELi13ELi3ELi1ELi2EN4cute5tupleIJNSA_1CILi2EEENSC_ILi1EEESE_EEEEENSB_IJNSC_ILi64EEENSB_IJSH_EEESI_EEENS_10bfloat16_tESK_NSA_8TiledMMAINSA_8MMA_AtomIJNSA_20SM100_MMA_F16BF16_SSISK_SK_fLi64ELi64ELNSA_4UMMA5MajorE1ELSP_1ELNSO_7ScaleInE0ELSQ_0EEEEEENSA_6LayoutINSB_IJSE_SE_SE_EEENSB_IJNSC_ILi0EEESV_SV_EEEEENSB_IJNSA_10UnderscoreESY_SY_EEEEENS7_6detail27Sm100ImplicitGemmTileTraitsINSA_13SM90_TMA_LOADENSA_14ComposedLayoutINSA_7SwizzleILi3ELi4ELi3EEENSA_18smem_ptr_flag_bitsILi16EEENST_INSB_IJSH_NSC_ILi8EEEEEENSB_IJSE_SH_EEEEEEEvEENS12_INSA_30SM90_TMA_LOAD_IM2COL_MULTICASTES1D_vEEEENS_8epilogue10collective18CollectiveEpilogueINS1I_23Sm100TmaWarpSpecializedILi3ELi2ELi16ELb1ELb0EEEJSJ_NSB_IJNST_ISH_SE_EENST_INSC_ILi32EEESE_EEEEESK_NSB_IJlNSB_IJSE_lllEEESV_EEESK_S1S_NS1I_6fusion15FusionCallbacksIS1M_NS1T_17LinearCombinationISK_fSK_fLNS_15FloatRoundStyleE2EEESJ_S1Q_JEEENSA_5SM1004TMEM4LOAD26SM100_TMEM_LOAD_16dp256b4xES13_NS14_INS15_ILi2ELi4ELi3EEES18_NST_INSB_IJS19_S1O_EEENSB_IJS1O_SE_EEEEEEENSA_17SM75_U32x4_LDSM_NENSA_14SM90_TMA_STOREES27_NSA_17SM90_U32x4_STSM_NENSA_39AutoVectorizingCopyWithAssumedAlignmentILi128EEEEEEvvEEEEvNT_6ParamsE)
        .other          _ZN7cutlass13device_kernelINS_4conv6kernel13ConvUniversalINS1_16ConvProblemShapeILNS1_8OperatorE2ELi3EEENS1_10collective14CollectiveConvINS1_47MainloopSm100TmaUmmaWarpSpecializedImplicitGemmILS5_2ELi13ELi3ELi1ELi2EN4cute5tupleIJNSA_1CILi2EEENSC_ILi1EEESE_EEEEENSB_IJNSC_ILi64EEENSB_IJSH_EEESI_EEENS_10bfloat16_tESK_NSA_8TiledMMAINSA_8MMA_AtomIJNSA_20SM100_MMA_F16BF16_SSISK_SK_fLi64ELi64ELNSA_4UMMA5MajorE1ELSP_1ELNSO_7ScaleInE0ELSQ_0EEEEEENSA_6LayoutINSB_IJSE_SE_SE_EEENSB_IJNSC_ILi0EEESV_SV_EEEEENSB_IJNSA_10UnderscoreESY_SY_EEEEENS7_6detail27Sm100ImplicitGemmTileTraitsINSA_13SM90_TMA_LOADENSA_14ComposedLayoutINSA_7SwizzleILi3ELi4ELi3EEENSA_18smem_ptr_flag_bitsILi16EEENST_INSB_IJSH_NSC_ILi8EEEEEENSB_IJSE_SH_EEEEEEEvEENS12_INSA_30SM90_TMA_LOAD_IM2COL_MULTICASTES1D_vEEEENS_8epilogue10collective18CollectiveEpilogueINS1I_23Sm100TmaWarpSpecializedILi3ELi2ELi16ELb1ELb0EEEJSJ_NSB_IJNST_ISH_SE_EENST_INSC_ILi32EEESE_EEEEESK_NSB_IJlNSB_IJSE_lllEEESV_EEESK_S1S_NS1I_6fusion15FusionCallbacksIS1M_NS1T_17LinearCombinationISK_fSK_fLNS_15FloatRoundStyleE2EEESJ_S1Q_JEEENSA_5SM1004TMEM4LOAD26SM100_TMEM_LOAD_16dp256b4xES13_NS14_INS15_ILi2ELi4ELi3EEES18_NST_INSB_IJS19_S1O_EEENSB_IJS1O_SE_EEEEEEENSA_17SM75_U32x4_LDSM_NENSA_14SM90_TMA_STOREES27_NSA_17SM90_U32x4_STSM_NENSA_39AutoVectorizingCopyWithAssumedAlignmentILi128EEEEEEvvEEEEvNT_6ParamsE,@"STO_CUDA_ENTRY STV_DEFAULT"
_ZN7cutlass13device_kernelINS_4conv6kernel13ConvUniversalINS1_16ConvProblemShapeILNS1_8OperatorE2ELi3EEENS1_10collective14CollectiveConvINS1_47MainloopSm100TmaUmmaWarpSpecializedImplicitGemmILS5_2ELi13ELi3ELi1ELi2EN4cute5tupleIJNSA_1CILi2EEENSC_ILi1EEESE_EEEEENSB_IJNSC_ILi64EEENSB_IJSH_EEESI_EEENS_10bfloat16_tESK_NSA_8TiledMMAINSA_8MMA_AtomIJNSA_20SM100_MMA_F16BF16_SSISK_SK_fLi64ELi64ELNSA_4UMMA5MajorE1ELSP_1ELNSO_7ScaleInE0ELSQ_0EEEEEENSA_6LayoutINSB_IJSE_SE_SE_EEENSB_IJNSC_ILi0EEESV_SV_EEEEENSB_IJNSA_10UnderscoreESY_SY_EEEEENS7_6detail27Sm100ImplicitGemmTileTraitsINSA_13SM90_TMA_LOADENSA_14ComposedLayoutINSA_7SwizzleILi3ELi4ELi3EEENSA_18smem_ptr_flag_bitsILi16EEENST_INSB_IJSH_NSC_ILi8EEEEEENSB_IJSE_SH_EEEEEEEvEENS12_INSA_30SM90_TMA_LOAD_IM2COL_MULTICASTES1D_vEEEENS_8epilogue10collective18CollectiveEpilogueINS1I_23Sm100TmaWarpSpecializedILi3ELi2ELi16ELb1ELb0EEEJSJ_NSB_IJNST_ISH_SE_EENST_INSC_ILi32EEESE_EEEEESK_NSB_IJlNSB_IJSE_lllEEESV_EEESK_S1S_NS1I_6fusion15FusionCallbacksIS1M_NS1T_17LinearCombinationISK_fSK_fLNS_15FloatRoundStyleE2EEESJ_S1Q_JEEENSA_5SM1004TMEM4LOAD26SM100_TMEM_LOAD_16dp256b4xES13_NS14_INS15_ILi2ELi4ELi3EEES18_NST_INSB_IJS19_S1O_EEENSB_IJS1O_SE_EEEEEEENSA_17SM75_U32x4_LDSM_NENSA_14SM90_TMA_STOREES27_NSA_17SM90_U32x4_STSM_NENSA_39AutoVectorizingCopyWithAssumedAlignmentILi128EEEEEEvvEEEEvNT_6ParamsE:
[----:B------:R-:W1:Y:S01]  /*0000*/  LDC R1, c[0x0][0x37c] ;  /* 0x0000df00ff017b82 */ /* 0x000e620000000800 */
[----:B------:R-:W2:Y:S01]  /*0010*/  S2R R77, SR_TID.X ;  /* 0x00000000004d7919 */ /* 0x000ea20000002100 */
[----:B------:R-:W3:Y:S01]  /*0020*/  LDCU.64 UR6, c[0x0][0x990] ;  /* 0x00013200ff0677ac */ /* 0x000ee20008000a00 */
[----:B-1----:R-:W-:Y:S01]  /*0030*/  VIADD R1, R1, 0xfffffff8 ;  /* 0xfffffff801017836 */ /* 0x002fe20000000000 */
[----:B------:R-:W-:Y:S02]  /*0040*/  PRMT R59, RZ, 0x7610, R59 ;  /* 0x00007610ff3b7816 */ /* 0x000fe4000000003b */
[----:B------:R-:W-:Y:S01]  /*0050*/  ELECT P6, URZ, PT ;  /* 0x0000000000ff782f */ /* 0x000fe200038c0000 */
[----:B------:R-:W1:Y:S01]  /*0060*/  LDCU.64 UR48, c[0x0][0x358] ;  /* 0x00006b00ff3077ac */ /* 0x000e620008000a00 */
[----:B---3--:R-:W-:-:S04]  /*0070*/  UISETP.NE.U32.AND UP0, UPT, UR6, URZ, UPT ;  /* 0x000000ff0600728c */ /* 0x008fc8000bf05070 */
[----:B------:R-:W-:Y:S01]  /*0080*/  UISETP.NE.AND.EX UP0, UPT, UR7, URZ, UPT, UP0 ;  /* 0x000000ff0700728c */ /* 0x000fe2000bf05300 */
[----:B--2---:R-:W-:-:S05]  /*0090*/  SHF.R.U32.HI R78, RZ, 0x5, R77 ;  /* 0x00000005ff4e7819 */ /* 0x004fca000001164d */
[----:B------:R-:W2:Y:S02]  /*00a0*/  SHFL.IDX PT, R0, R78, RZ, 0x1f ;  /* 0x00001fff4e007589 */ /* 0x000ea400000e0000 */
[----:B--2---:R-:W-:Y:S01]  /*00b0*/  R2UR UR4, R0 ;  /* 0x00000000000472ca */ /* 0x004fe200000e0000 */
[----:B-1----:R-:W-:-:S14]  /*00c0*/  BRA.U UP0, `(.L_x_0) ;  /* 0x00000001002c7547 */ /* 0x002fdc000b800000 */
[----:B------:R-:W1:Y:S02]  /*00d0*/  LDCU.64 UR8, c[0x0][0x988] ;  /* 0x00013100ff0877ac */ /* 0x000e640008000a00 */
[----:B-1----:R-:W-:-:S04]  /*00e0*/  UISETP.NE.U32.AND UP0, UPT, UR8, URZ, UPT ;  /* 0x000000ff0800728c */ /* 0x002fc8000bf05070 */
[----:B------:R-:W-:-:S09]  /*00f0*/  UISETP.NE.AND.EX UP0, UPT, UR9, URZ, UPT, UP0 ;  /* 0x000000ff0900728c */ /* 0x000fd2000bf05300 */
[----:B------:R-:W-:Y:S05]  /*0100*/  BRA.U !UP0, `(.L_x_1) ;  /* 0x0000000108107547 */ /* 0x000fea000b800000 */
[----:B------:R-:W1:Y:S02]  /*0110*/  LDC.64 R2, c[0x0][0x988] ;  /* 0x00026200ff027b82 */ /* 0x000e640000000a00 */
[----:B-1----:R1:W5:Y:S01]  /*0120*/  LDG.E R35, desc[UR48][R2.64] ;  /* 0x0000003002237981 */ /* 0x002362000c1e1900 */
[----:B------:R-:W-:Y:S01]  /*0130*/  HFMA2 R59, -RZ, RZ, 0, 5.9604644775390625e-08 ;  /* 0x00000001ff3b7431 */ /* 0x000fe200000001ff */
[----:B------:R-:W-:Y:S05]  /*0140*/  BRA `(.L_x_0) ;  /* 0x00000000000c7947 */ /* 0x000fea0003800000 */
.L_x_1:
[----:B------:R-:W1:Y:S01]  /*0150*/  LDCU UR5, c[0x0][0x980] ;  /* 0x00013000ff0577ac */ /* 0x000e620008000800 */
[----:B------:R-:W-:Y:S01]  /*0160*/  HFMA2 R59, -RZ, RZ, 0, 5.9604644775390625e-08 ;  /* 0x00000001ff3b7431 */ /* 0x000fe200000001ff */
[----:B-1----:R-:W-:Y:S02]  /*0170*/  MOV R35, UR5 ;  /* 0x0000000500237c02 */ /* 0x002fe40008000f00 */
.L_x_0:
[----:B------:R-:W2:Y:S02]  /*0180*/  LDCU.64 UR8, c[0x0][0x9b0] ;  /* 0x00013600ff0877ac */ /* 0x000ea40008000a00 */
[----:B--2---:R-:W-:-:S04]  /*0190*/  UISETP.NE.U32.AND UP0, UPT, UR8, URZ, UPT ;  /* 0x000000ff0800728c */ /* 0x004fc8000bf05070 */
[----:B------:R-:W-:-:S09]  /*01a0*/  UISETP.NE.AND.EX UP0, UPT, UR9, URZ, UPT, UP0 ;  /* 0x000000ff0900728c */ /* 0x000fd2000bf05300 */
[----:B------:R-:W-:Y:S05]  /*01b0*/  BRA.U UP0, `(.L_x_2) ;  /* 0x0000000100247547 */ /* 0x000fea000b800000 */
[----:B------:R-:W2:Y:S02]  /*01c0*/  LDCU.64 UR8, c[0x0][0x9a8] ;  /* 0x00013500ff0877ac */ /* 0x000ea40008000a00 */
[----:B--2---:R-:W-:-:S04]  /*01d0*/  UISETP.NE.U32.AND UP0, UPT, UR8, URZ, UPT ;  /* 0x000000ff0800728c */ /* 0x004fc8000bf05070 */
[----:B------:R-:W-:-:S09]  /*01e0*/  UISETP.NE.AND.EX UP0, UPT, UR9, URZ, UPT, UP0 ;  /* 0x000000ff0900728c */ /* 0x000fd2000bf05300 */
[----:B------:R-:W-:Y:S05]  /*01f0*/  BRA.U !UP0, `(.L_x_3) ;  /* 0x00000001080c7547 */ /* 0x000fea000b800000 */
[----:B-1----:R-:W1:Y:S02]  /*0200*/  LDC.64 R2, c[0x0][0x9a8] ;  /* 0x00026a00ff027b82 */ /* 0x002e640000000a00 */
[----:B-1----:R2:W5:Y:S01]  /*0210*/  LDG.E R33, desc[UR48][R2.64] ;  /* 0x0000003002217981 */ /* 0x002562000c1e1900 */
[----:B------:R-:W-:Y:S05]  /*0220*/  BRA `(.L_x_2) ;  /* 0x0000000000087947 */ /* 0x000fea0003800000 */
.L_x_3:
[----:B------:R-:W2:Y:S02]  /*0230*/  LDCU UR5, c[0x0][0x9a0] ;  /* 0x00013400ff0577ac */ /* 0x000ea40008000800 */
[----:B--2---:R-:W-:Y:S02]  /*0240*/  MOV R33, UR5 ;  /* 0x0000000500217c02 */ /* 0x004fe40008000f00 */
.L_x_2:
[----:B------:R-:W-:Y:S01]  /*0250*/  IMAD.U32 R0, RZ, RZ, UR4 ;  /* 0x00000004ff007e24 */ /* 0x000fe2000f8e00ff */
[----:B------:R-:W-:Y:S04]  /*0260*/  BSSY.RECONVERGENT B0, `(.L_x_4) ;  /* 0x000000c000007945 */ /* 0x000fe80003800200 */
[C---:B------:R-:W-:Y:S02]  /*0270*/  ISETP.NE.OR P1, PT, R0.reuse, 0x1, !P6 ;  /* 0x000000010000780c */ /* 0x040fe40007725670 */
[----:B------:R-:W-:-:S11]  /*0280*/  ISETP.NE.OR P0, PT, R0, 0x3, !P6 ;  /* 0x000000030000780c */ /* 0x000fd60007705670 */
[----:B------:R-:W-:Y:S05]  /*0290*/  @P1 BRA `(.L_x_5) ;  /* 0x0000000000201947 */ /* 0x000fea0003800000 */
[----:B------:R-:W3:Y:S02]  /*02a0*/  LDCU.64 UR8, c[0x0][0x348] ;  /* 0x00006900ff0877ac */ /* 0x000ee40008000a00 */
[----:B---3--:R-:W-:Y:S02]  /*02b0*/  UIADD3 UR10, UP1, UPT, UR8, 0x80, URZ ;  /* 0x00000080080a7890 */ /* 0x008fe4000ff3e0ff */
[----:B------:R-:W-:Y:S02]  /*02c0*/  UIADD3 UR8, UP0, UPT, UR8, 0x180, URZ ;  /* 0x0000018008087890 */ /* 0x000fe4000ff1e0ff */
[----:B------:R-:W-:Y:S02]  /*02d0*/  UIADD3.X UR11, UPT, UPT, URZ, UR9, URZ, UP1, !UPT ;  /* 0x00000009ff0b7290 */ /* 0x000fe40008ffe4ff */
[----:B------:R-:W-:-:S07]  /*02e0*/  UIADD3.X UR9, UPT, UPT, URZ, UR9, URZ, UP0, !UPT ;  /* 0x00000009ff097290 */ /* 0x000fce00087fe4ff */
[----:B------:R3:W-:Y:S02]  /*02f0*/  UTMACCTL.PF [UR10] ;  /* 0x000000000a0079b9 */ /* 0x0007e40008040000 */
[----:B------:R3:W-:Y:S02]  /*0300*/  UTMACCTL.PF [UR8] ;  /* 0x00000000080079b9 */ /* 0x0007e40008040000 */
[----:B---3--:R-:W-:Y:S01]  /*0310*/  NOP ;  /* 0x0000000000007918 */ /* 0x008fe20000000000 */
.L_x_5:
[----:B------:R-:W-:Y:S05]  /*0320*/  BSYNC.RECONVERGENT B0 ;  /* 0x0000000000007941 */ /* 0x000fea0003800200 */
.L_x_4:
[----:B------:R-:W-:Y:S04]  /*0330*/  BSSY.RECONVERGENT B0, `(.L_x_6) ;  /* 0x000000a000007945 */ /* 0x000fe80003800200 */
        /* <DEDUP_REMOVED lines=9> */
.L_x_7:
[----:B------:R-:W-:Y:S05]  /*03d0*/  BSYNC.RECONVERGENT B0 ;  /* 0x0000000000007941 */ /* 0x000fea0003800200 */
.L_x_6:
[----:B------:R-:W3:Y:S01]  /*03e0*/  LDCU.64 UR8, c[0x0][0x988] ;  /* 0x00013100ff0877ac */ /* 0x000ee20008000a00 */
[----:B------:R-:W-:Y:S02]  /*03f0*/  UISETP.EQ.U32.AND UP1, UPT, UR6, URZ, UPT ;  /* 0x000000ff0600728c */ /* 0x000fe4000bf22070 */
[----:B------:R-:W-:Y:S02]  /*0400*/  UPLOP3.LUT UP6, UPT, UPT, UPT, UPT, 0x80, 0x8 ;  /* 0x000000000008789c */ /* 0x000fe40003fcf070 */
[----:B---3--:R-:W-:-:S04]  /*0410*/  UISETP.NE.U32.AND UP0, UPT, UR8, URZ, UPT ;  /* 0x000000ff0800728c */ /* 0x008fc8000bf05070 */
[----:B------:R-:W-:-:S04]  /*0420*/  UISETP.NE.AND.EX UP0, UPT, UR9, URZ, UPT, UP0 ;  /* 0x000000ff0900728c */ /* 0x000fc8000bf05300 */
[----:B------:R-:W-:-:S04]  /*0430*/  UISETP.EQ.OR.EX UP2, UPT, UR7, URZ, !UP0, UP1 ;  /* 0x000000ff0700728c */ /* 0x000fc8000c742710 */
[----:B------:R-:W-:-:S05]  /*0440*/  UP2UR UR50, UPR, URZ, 0x4 ;  /* 0x00000004ff327883 */ /* 0x000fca0008000000 */
[----:B------:R-:W-:Y:S07]  /*0450*/  BRA.U !UP2, `(.L_x_8) ;  /* 0x000000010a207547 */ /* 0x000fee000b800000 */
[----:B------:R-:W-:Y:S01]  /*0460*/  UISETP.NE.U32.AND UP2, UPT, UR6, URZ, UPT ;  /* 0x000000ff0600728c */ /* 0x000fe2000bf45070 */
[----:B-----5:R-:W-:Y:S01]  /*0470*/  FSETP.NEU.AND P0, PT, R35, RZ, PT ;  /* 0x000000ff2300720b */ /* 0x020fe20003f0d000 */
[----:B------:R-:W-:Y:S02]  /*0480*/  USEL UR5, URZ, 0xffffffff, UP0 ;  /* 0xffffffffff057887 */ /* 0x000fe40008000000 */
[----:B------:R-:W-:-:S10]  /*0490*/  UISETP.NE.AND.EX UP2, UPT, UR7, URZ, UPT, UP2 ;  /* 0x000000ff0700728c */ /* 0x000fd4000bf45320 */
[----:B------:R-:W-:Y:S01]  /*04a0*/  VOTEU.ANY UP1, P0 ;  /* 0x0000000000ff7886 */ /* 0x000fe20000020100 */
[----:B------:R-:W-:-:S04]  /*04b0*/  @!UP2 USEL UR5, URZ, 0xffffffff, UP1 ;  /* 0xffffffffff05a887 */ /* 0x000fc80008800000 */
[----:B------:R-:W-:-:S04]  /*04c0*/  ULOP3.LUT UR5, UR5, 0x1, URZ, 0xc0, !UPT ;  /* 0x0000000105057892 */ /* 0x000fc8000f8ec0ff */
[----:B------:R-:W-:-:S11]  /*04d0*/  UISETP.NE.U32.AND UP6, UPT, UR5, 0x1, UPT ;  /* 0x000000010500788c */ /* 0x000fd6000bfc5070 */
.L_x_8:
[----:B-12---:R-:W1:Y:S02]  /*04e0*/  SHFL.IDX PT, R2, R78, RZ, 0x1f ;  /* 0x00001fff4e027589 */ /* 0x006e6400000e0000 */
[----:B-1----:R-:W-:-:S13]  /*04f0*/  ISETP.NE.AND P0, PT, R2, RZ, PT ;  /* 0x000000ff0200720c */ /* 0x002fda0003f05270 */
[----:B------:R-:W-:Y:S05]  /*0500*/  @P0 BRA `(.L_x_9) ;  /* 0x0000000000ac0947 */ /* 0x000fea0003800000 */
[----:B------:R-:W-:Y:S01]  /*0510*/  ELECT P0, URZ, PT ;  /* 0x0000000000ff782f */ /* 0x000fe20003800000 */
[----:B------:R-:W-:-:S12]  /*0520*/  BSSY.RECONVERGENT B0, `(.L_x_9) ;  /* 0x0000029000007945 */ /* 0x000fd80003800200 */
[----:B------:R-:W-:Y:S05]  /*0530*/  @!P0 BRA `(.L_x_10) ;  /* 0x00000000009c8947 */ /* 0x000fea0003800000 */
[----:B------:R-:W1:Y:S01]  /*0540*/  S2UR UR7, SR_CgaCtaId ;  /* 0x00000000000779c3 */ /* 0x000e620000008800 */
[----:B------:R-:W-:Y:S01]  /*0550*/  UMOV UR8, 0x400 ;  /* 0x0000040000087882 */ /* 0x000fe20000000000 */
[----:B------:R-:W-:Y:S01]  /*0560*/  UMOV UR6, 0x1 ;  /* 0x0000000100067882 */ /* 0x000fe20000000000 */
[----:B------:R-:W-:Y:S02]  /*0570*/  UMOV UR5, 0x2 ;  /* 0x0000000200057882 */ /* 0x000fe40000000000 */
[----:B------:R-:W-:-:S04]  /*0580*/  UIADD3 UR10, UPT, UPT, -UR5, 0x100000, URZ ;  /* 0x00100000050a7890 */ /* 0x000fc8000fffe1ff */
[----:B------:R-:W-:Y:S02]  /*0590*/  USHF.L.U32 UR11, UR10, 0xb, URZ ;  /* 0x0000000b0a0b7899 */ /* 0x000fe400080006ff */
[----:B------:R-:W-:Y:S02]  /*05a0*/  USHF.L.U32 UR10, UR10, 0x1, URZ ;  /* 0x000000010a0a7899 */ /* 0x000fe400080006ff */
[----:B-1----:R-:W-:Y:S02]  /*05b0*/  ULEA UR7, UR7, UR8, 0x18 ;  /* 0x0000000807077291 */ /* 0x002fe4000f8ec0ff */
[----:B------:R-:W-:-:S04]  /*05c0*/  UIADD3 UR8, UPT, UPT, -UR6, 0x100000, URZ ;  /* 0x0010000006087890 */ /* 0x000fc8000fffe1ff */
[----:B------:R-:W-:Y:S02]  /*05d0*/  USHF.L.U32 UR9, UR8, 0xb, URZ ;  /* 0x0000000b08097899 */ /* 0x000fe400080006ff */
[----:B------:R-:W-:Y:S01]  /*05e0*/  USHF.L.U32 UR8, UR8, 0x1, URZ ;  /* 0x0000000108087899 */ /* 0x000fe200080006ff */
[----:B------:R-:W1:Y:S11]  /*05f0*/  FENCE.VIEW.ASYNC.S ;  /* 0x00000000000073c6 */ /* 0x000e760000000000 */
[----:B-1----:R1:W2:Y:S01]  /*0600*/  SYNCS.EXCH.64 URZ, [UR7], UR8 ;  /* 0x0000000807ff75b2 */ /* 0x0022a20008000100 */
[----:B------:R1:W3:Y:S01]  /*0610*/  SYNCS.EXCH.64 URZ, [UR7+0x68], UR10 ;  /* 0x0000680a07ff75b2 */ /* 0x0002e20008000100 */
[----:B------:R1:W4:Y:S01]  /*0620*/  SYNCS.EXCH.64 URZ, [UR7+0x8], UR8 ;  /* 0x0000080807ff75b2 */ /* 0x0003220008000100 */
[----:B------:R1:W1:Y:S01]  /*0630*/  SYNCS.EXCH.64 URZ, [UR7+0x70], UR10 ;  /* 0x0000700a07ff75b2 */ /* 0x0002620008000100 */
        /* <DEDUP_REMOVED lines=22> */
[----:B--234-:R-:W-:Y:S01]  /*07a0*/  NOP ;  /* 0x0000000000007918 */ /* 0x01cfe20000000000 */
.L_x_10:
[----:B-1----:R-:W-:Y:S05]  /*07b0*/  BSYNC.RECONVERGENT B0 ;  /* 0x0000000000007941 */ /* 0x002fea0003800200 */
.L_x_9:
[----:B------:R-:W1:Y:S01]  /*07c0*/  SHFL.IDX PT, R2, R78, RZ, 0x1f ;  /* 0x00001fff4e027589 */ /* 0x000e6200000e0000 */
[----:B------:R-:W-:Y:S01]  /*07d0*/  NOP ;  /* 0x0000000000007918 */ /* 0x000fe20000000000 */
[----:B-1----:R-:W-:-:S13]  /*07e0*/  ISETP.NE.AND P0, PT, R2, 0x1, PT ;  /* 0x000000010200780c */ /* 0x002fda0003f05270 */
[----:B------:R-:W-:Y:S05]  /*07f0*/  @P0 BRA `(.L_x_11) ;  /* 0x0000000000500947 */ /* 0x000fea0003800000 */
[----:B------:R-:W1:Y:S01]  /*0800*/  S2UR UR7, SR_CgaCtaId ;  /* 0x00000000000779c3 */ /* 0x000e620000008800 */
[----:B------:R-:W-:Y:S01]  /*0810*/  UMOV UR8, 0x400 ;  /* 0x0000040000087882 */ /* 0x000fe20000000000 */
[----:B------:R-:W-:Y:S01]  /*0820*/  UMOV UR6, 0x20 ;  /* 0x0000002000067882 */ /* 0x000fe20000000000 */
[----:B------:R-:W-:Y:S01]  /*0830*/  UMOV UR5, 0x80 ;  /* 0x0000008000057882 */ /* 0x000fe20000000000 */
[----:B------:R-:W-:Y:S01]  /*0840*/  ELECT P0, URZ, PT ;  /* 0x0000000000ff782f */ /* 0x000fe20003800000 */
        /* <DEDUP_REMOVED lines=8> */
[----:B-1----:R1:W2:Y:S01]  /*08d0*/  SYNCS.EXCH.64 URZ, [UR7+0xd0], UR8 ;  /* 0x0000d00807ff75b2 */ /* 0x0022a20008000100 */
[----:B------:R1:W3:Y:S01]  /*08e0*/  SYNCS.EXCH.64 URZ, [UR7+0xe8], UR10 ;  /* 0x0000e80a07ff75b2 */ /* 0x0002e20008000100 */
[----:B------:R1:W4:Y:S01]  /*08f0*/  SYNCS.EXCH.64 URZ, [UR7+0xd8], UR8 ;  /* 0x0000d80807ff75b2 */ /* 0x0003220008000100 */
[----:B------:R1:W1:Y:S01]  /*0900*/  SYNCS.EXCH.64 URZ, [UR7+0xf0], UR10 ;  /* 0x0000f00a07ff75b2 */ /* 0x0002620008000100 */
[----:B------:R1:W1:Y:S01]  /*0910*/  SYNCS.EXCH.64 URZ, [UR7+0xe0], UR8 ;  /* 0x0000e00807ff75b2 */ /* 0x0002620008000100 */
[----:B------:R1:W1:Y:S01]  /*0920*/  SYNCS.EXCH.64 URZ, [UR7+0xf8], UR10 ;  /* 0x0000f80a07ff75b2 */ /* 0x0002620008000100 */
[----:B------:R-:W-:Y:S01]  /*0930*/  NOP ;  /* 0x0000000000007918 */ /* 0x000fe20000000000 */
.L_x_11:
[----:B------:R-:W2:Y:S01]  /*0940*/  SHFL.IDX PT, R2, R78, RZ, 0x1f ;  /* 0x00001fff4e027589 */ /* 0x000ea200000e0000 */
[----:B------:R-:W-:Y:S01]  /*0950*/  NOP ;  /* 0x0000000000007918 */ /* 0x000fe20000000000 */
[----:B--2---:R-:W-:-:S13]  /*0960*/  ISETP.NE.AND P0, PT, R2, 0x3, PT ;  /* 0x000000030200780c */ /* 0x004fda0003f05270 */
[----:B------:R-:W-:Y:S05]  /*0970*/  @P0 BRA `(.L_x_12) ;  /* 0x0000000000300947 */ /* 0x000fea0003800000 */
[----:B------:R-:W2:Y:S01]  /*0980*/  S2UR UR6, SR_CgaCtaId ;  /* 0x00000000000679c3 */ /* 0x000ea20000008800 */
[----:B-1----:R-:W-:Y:S01]  /*0990*/  UMOV UR7, 0x400 ;  /* 0x0000040000077882 */ /* 0x002fe20000000000 */
[----:B------:R-:W-:Y:S01]  /*09a0*/  UMOV UR5, 0x20 ;  /* 0x0000002000057882 */ /* 0x000fe20000000000 */
[----:B------:R-:W-:Y:S01]  /*09b0*/  ELECT P0, URZ, PT ;  /* 0x0000000000ff782f */ /* 0x000fe20003800000 */
[----:B------:R-:W-:-:S04]  /*09c0*/  UIADD3 UR8, UPT, UPT, -UR5, 0x100000, URZ ;  /* 0x0010000005087890 */ /* 0x000fc8000fffe1ff */
[----:B------:R-:W-:Y:S02]  /*09d0*/  USHF.L.U32 UR9, UR8, 0xb, URZ ;  /* 0x0000000b08097899 */ /* 0x000fe400080006ff */
[----:B------:R-:W-:Y:S02]  /*09e0*/  USHF.L.U32 UR8, UR8, 0x1, URZ ;  /* 0x0000000108087899 */ /* 0x000fe400080006ff */
[----:B--2---:R-:W-:Y:S01]  /*09f0*/  ULEA UR6, UR6, UR7, 0x18 ;  /* 0x0000000706067291 */ /* 0x004fe2000f8ec0ff */
[----:B------:R-:W1:Y:S11]  /*0a00*/  FENCE.VIEW.ASYNC.S ;  /* 0x00000000000073c6 */ /* 0x000e760000000000 */
[----:B-1----:R2:W1:Y:S01]  /*0a10*/  SYNCS.EXCH.64 URZ, [UR6+0x100], UR8 ;  /* 0x0001000806ff75b2 */ /* 0x0024620008000100 */
[----:B------:R2:W1:Y:S02]  /*0a20*/  SYNCS.EXCH.64 URZ, [UR6+0x108], UR8 ;  /* 0x0001080806ff75b2 */ /* 0x0004640008000100 */
[----:B--2---:R-:W-:Y:S01]  /*0a30*/  NOP ;  /* 0x0000000000007918 */ /* 0x004fe20000000000 */
.L_x_12:
[----:B------:R-:W2:Y:S01]  /*0a40*/  SHFL.IDX PT, R2, R78, RZ, 0x1f ;  /* 0x00001fff4e027589 */ /* 0x000ea200000e0000 */
[----:B------:R-:W-:Y:S01]  /*0a50*/  NOP ;  /* 0x0000000000007918 */ /* 0x000fe20000000000 */
[----:B--2---:R-:W-:-:S13]  /*0a60*/  ISETP.NE.AND P0, PT, R2, 0x4, PT ;  /* 0x000000040200780c */ /* 0x004fda0003f05270 */
[----:B------:R-:W-:Y:S05]  /*0a70*/  @P0 BRA `(.L_x_13) ;  /* 0x0000000000440947 */ /* 0x000fea0003800000 */
[----:B------:R-:W2:Y:S01]  /*0a80*/  S2UR UR6, SR_CgaCtaId ;  /* 0x00000000000679c3 */ /* 0x000ea20000008800 */
[----:B-1----:R-:W-:Y:S01]  /*0a90*/  UMOV UR8, 0x1e0 ;  /* 0x000001e000087882 */ /* 0x002fe20000000000 */
[----:B------:R-:W-:Y:S01]  /*0aa0*/  UMOV UR7, 0x400 ;  /* 0x0000040000077882 */ /* 0x000fe20000000000 */
[----:B------:R-:W-:Y:S01]  /*0ab0*/  USEL UR8, UR8, 0x1a0, UP6 ;  /* 0x000001a008087887 */ /* 0x000fe2000b000000 */
[----:B------:R-:W-:Y:S01]  /*0ac0*/  UMOV UR5, 0x1 ;  /* 0x0000000100057882 */ /* 0x000fe20000000000 */
[----:B------:R-:W-:Y:S01]  /*0ad0*/  ELECT P0, URZ, PT ;  /* 0x0000000000ff782f */ /* 0x000fe20003800000 */
[----:B------:R-:W-:-:S04]  /*0ae0*/  UIADD3 UR10, UPT, UPT, -UR5, 0x100000, URZ ;  /* 0x00100000050a7890 */ /* 0x000fc8000fffe1ff */
[----:B------:R-:W-:Y:S02]  /*0af0*/  USHF.L.U32 UR11, UR10, 0xb, URZ ;  /* 0x0000000b0a0b7899 */ /* 0x000fe400080006ff */
[----:B------:R-:W-:Y:S02]  /*0b00*/  USHF.L.U32 UR10, UR10, 0x1, URZ ;  /* 0x000000010a0a7899 */ /* 0x000fe400080006ff */
        /* <DEDUP_REMOVED lines=8> */
.L_x_13:
[----:B------:R-:W2:Y:S01]  /*0b90*/  SHFL.IDX PT, R2, R78, RZ, 0x1f ;  /* 0x00001fff4e027589 */ /* 0x000ea200000e0000 */
[----:B------:R-:W1:Y:S01]  /*0ba0*/  S2UR UR46, SR_CgaCtaId ;  /* 0x00000000002e79c3 */ /* 0x000e620000008800 */
[----:B------:R-:W-:Y:S01]  /*0bb0*/  NOP ;  /* 0x0000000000007918 */ /* 0x000fe20000000000 */
[----:B--2---:R-:W-:-:S13]  /*0bc0*/  ISETP.NE.AND P0, PT, R2, 0x5, PT ;  /* 0x000000050200780c */ /* 0x004fda0003f05270 */
[----:B-1----:R-:W-:Y:S05]  /*0bd0*/  @P0 BRA `(.L_x_14) ;  /* 0x0000000000440947 */ /* 0x002fea0003800000 */
[----:B------:R-:W-:Y:S01]  /*0be0*/  UMOV UR7, 0x400 ;  /* 0x0000040000077882 */ /* 0x000fe20000000000 */
[----:B------:R-:W-:Y:S01]  /*0bf0*/  UMOV UR6, 0x1 ;  /* 0x0000000100067882 */ /* 0x000fe20000000000 */
[----:B------:R-:W-:Y:S01]  /*0c00*/  UMOV UR5, 0x80 ;  /* 0x0000008000057882 */ /* 0x000fe20000000000 */
[----:B------:R-:W-:Y:S02]  /*0c10*/  ULEA UR7, UR46, UR7, 0x18 ;  /* 0x000000072e077291 */ /* 0x000fe4000f8ec0ff */
[----:B------:R-:W-:-:S04]  /*0c20*/  UIADD3 UR8, UPT, UPT, -UR6, 0x100000, URZ ;  /* 0x0010000006087890 */ /* 0x000fc8000fffe1ff */
[----:B------:R-:W-:Y:S02]  /*0c30*/  USHF.L.U32 UR9, UR8, 0xb, URZ ;  /* 0x0000000b08097899 */ /* 0x000fe400080006ff */
[----:B------:R-:W-:Y:S02]  /*0c40*/  USHF.L.U32 UR8, UR8, 0x1, URZ ;  /* 0x0000000108087899 */ /* 0x000fe400080006ff */
[----:B------:R-:W-:-:S04]  /*0c50*/  UIADD3 UR10, UPT, UPT, -UR5, 0x100000, URZ ;  /* 0x00100000050a7890 */ /* 0x000fc8000fffe1ff */
[----:B------:R-:W-:Y:S02]  /*0c60*/  USHF.L.U32 UR11, UR10, 0xb, URZ ;  /* 0x0000000b0a0b7899 */ /* 0x000fe400080006ff */
[----:B------:R-:W-:Y:S01]  /*0c70*/  USHF.L.U32 UR10, UR10, 0x1, URZ ;  /* 0x000000010a0a7899 */ /* 0x000fe200080006ff */
[----:B------:R-:W-:Y:S01]  /*0c80*/  ELECT P0, URZ, PT ;  /* 0x0000000000ff782f */ /* 0x000fe20003800000 */
[----:B------:R-:W1:Y:S02]  /*0c90*/  FENCE.VIEW.ASYNC.S ;  /* 0x00000000000073c6 */ /* 0x000e640000000000 */
[----:B-1----:R1:W2:Y:S08]  /*0ca0*/  SYNCS.EXCH.64 URZ, [UR7+0x120], UR8 ;  /* 0x0001200807ff75b2 */ /* 0x0022b00008000100 */
[----:B------:R1:W1:Y:S01]  /*0cb0*/  SYNCS.EXCH.64 URZ, [UR7+0x130], UR10 ;  /* 0x0001300a07ff75b2 */ /* 0x0002620008000100 */
[----:B------:R1:W1:Y:S01]  /*0cc0*/  SYNCS.EXCH.64 URZ, [UR7+0x128], UR8 ;  /* 0x0001280807ff75b2 */ /* 0x0002620008000100 */
[----:B------:R1:W1:Y:S01]  /*0cd0*/  SYNCS.EXCH.64 URZ, [UR7+0x138], UR10 ;  /* 0x0001380a07ff75b2 */ /* 0x0002620008000100 */
[----:B------:R-:W-:Y:S01]  /*0ce0*/  NOP ;  /* 0x0000000000007918 */ /* 0x000fe20000000000 */
.L_x_14:
[----:B------:R-:W3:Y:S01]  /*0cf0*/  LDCU UR5, c[0x0][0x36c] ;  /* 0x00006d80ff0577ac */ /* 0x000ee20008000800 */
[----:B------:R-:W-:Y:S01]  /*0d00*/  ISETP.NE.OR P6, PT, R0, 0x2, !P6 ;  /* 0x000000020000780c */ /* 0x000fe200077c5670 */
[----:B------:R-:W-:Y:S01]  /*0d10*/  NOP ;  /* 0x0000000000007918 */ /* 0x000fe20000000000 */
[----:B------:R-:W-:Y:S01]  /*0d20*/  LOP3.LUT R8, R77, 0x1f, RZ, 0xc0, !PT ;  /* 0x0000001f4d087812 */ /* 0x000fe200078ec0ff */
[----:B------:R-:W-:Y:S02]  /*0d30*/  UISETP.NE.AND UP5, UPT, UR4, 0x2, UPT ;  /* 0x000000020400788c */ /* 0x000fe4000bfa5270 */
[----:B------:R-:W-:Y:S02]  /*0d40*/  UISETP.NE.AND UP4, UPT, UR4, URZ, UPT ;  /* 0x000000ff0400728c */ /* 0x000fe4000bf85270 */
[----:B---3--:R-:W-:-:S09]  /*0d50*/  UISETP.EQ.U32.AND UP1, UPT, UR5, 0x1, UPT ;  /* 0x000000010500788c */ /* 0x008fd2000bf22070 */
[----:B------:R-:W-:Y:S05]  /*0d60*/  BRA.U !UP1, `(.L_x_15) ;  /* 0x0000000109087547 */ /* 0x000fea000b800000 */
[----:B-12-4-:R-:W-:Y:S01]  /*0d70*/  UCGABAR_ARV ;  /* 0x00000000000079c7 */ /* 0x016fe20008000000 */
[----:B------:R-:W-:Y:S05]  /*0d80*/  BRA `(.L_x_16) ;  /* 0x0000000000047947 */ /* 0x000fea0003800000 */
.L_x_15:
[----:B-12-4-:R-:W-:Y:S01]  /*0d90*/  NOP ;  /* 0x0000000000007918 */ /* 0x016fe20000000000 */
.L_x_16:
[----:B------:R-:W1:Y:S01]  /*0da0*/  S2R R18, SR_CTAID.Y ;  /* 0x0000000000127919 */ /* 0x000e620000002600 */
[----:B------:R-:W2:Y:S01]  /*0db0*/  S2UR UR6, SR_CTAID.X ;  /* 0x00000000000679c3 */ /* 0x000ea20000002500 */
[----:B------:R-:W-:-:S05]  /*0dc0*/  CS2R.32 R64, SR_CgaSize ;  /* 0x0000000000407805 */ /* 0x000fca0000008a00 */
[----:B------:R-:W-:-:S05]  /*0dd0*/  IMAD R64, R64, -0xa0, RZ ;  /* 0xffffff6040407824 */ /* 0x000fca00078e02ff */
[----:B------:R-:W-:-:S14]  /*0de0*/  R2UR UR7, R64 ;  /* 0x00000000400772ca */ /* 0x000fdc00000e0000 */
[----:B------:R-:W3:Y:S01]  /*0df0*/  LDCU UR7, c[0x0][UR7+0x2b0] ;  /* 0x00005600070777ac */ /* 0x000ee20008000800 */
[----:B------:R-:W-:-:S05]  /*0e00*/  CS2R.32 R64, SR_CgaSize ;  /* 0x0000000000407805 */ /* 0x000fca0000008a00 */
[----:B------:R-:W-:-:S05]  /*0e10*/  IMAD R64, R64, -0xa0, RZ ;  /* 0xffffff6040407824 */ /* 0x000fca00078e02ff */
[----:B------:R-:W-:-:S14]  /*0e20*/  R2UR UR5, R64 ;  /* 0x00000000400572ca */ /* 0x000fdc00000e0000 */
[----:B------:R-:W4:Y:S01]  /*0e30*/  LDCU UR5, c[0x0][UR5+0x2b4] ;  /* 0x00005680050577ac */ /* 0x000f220008000800 */
[----:B------:R-:W4:Y:S01]  /*0e40*/  LDC R11, c[0x0][0xc24] ;  /* 0x00030900ff0b7b82 */ /* 0x000f220000000800 */
[----:B------:R-:W-:Y:S02]  /*0e50*/  USHF.L.U32 UR44, UR46, 0xb, URZ ;  /* 0x0000000b2e2c7899 */ /* 0x000fe400080006ff */
[----:B------:R-:W-:Y:S02]  /*0e60*/  USHF.L.U32 UR24, UR46, 0x5, URZ ;  /* 0x000000052e187899 */ /* 0x000fe400080006ff */
[----:B------:R-:W-:Y:S02]  /*0e70*/  ULOP3.LUT UR44, UR44, 0x800, URZ, 0xc0, !UPT ;  /* 0x000008002c2c7892 */ /* 0x000fe4000f8ec0ff */
[----:B------:R-:W-:Y:S01]  /*0e80*/  ULOP3.LUT UR24, UR24, 0x20, URZ, 0xc0, !UPT ;  /* 0x0000002018187892 */ /* 0x000fe2000f8ec0ff */
[----:B------:R-:W-:-:S05]  /*0e90*/  CS2R.32 R5, SR_CgaSize ;  /* 0x0000000000057805 */ /* 0x000fca0000008a00 */
[----:B------:R-:W-:-:S06]  /*0ea0*/  IMAD R5, R5, -0xa0, RZ ;  /* 0xffffff6005057824 */ /* 0x000fcc00078e02ff */
[----:B------:R-:W4:Y:S01]  /*0eb0*/  LDC R5, c[0x0][R5+0x2a0] ;  /* 0x0000a80005057b82 */ /* 0x000f220000000800 */
[----:B------:R-:W-:Y:S01]  /*0ec0*/  UISETP.NE.AND UP2, UPT, UR4, 0x2, UPT ;  /* 0x000000020400788c */ /* 0x000fe2000bf45270 */
[----:B--2---:R-:W-:Y:S02]  /*0ed0*/  I2FP.F32.U32 R64, UR6 ;  /* 0x0000000600407c45 */ /* 0x004fe40008201000 */
[----:B------:R-:W-:-:S05]  /*0ee0*/  CS2R.32 R58, SR_CgaSize ;  /* 0x00000000003a7805 */ /* 0x000fca0000008a00 */
[----:B------:R-:W-:-:S06]  /*0ef0*/  IMAD R58, R58, -0xa0, RZ ;  /* 0xffffff603a3a7824 */ /* 0x000fcc00078e02ff */
[----:B------:R-:W2:Y:S01]  /*0f00*/  LDC R58, c[0x0][R58+0x2a4] ;  /* 0x0000a9003a3a7b82 */ /* 0x000ea20000000800 */
[----:B------:R-:W-:Y:S01]  /*0f10*/  MOV R19, UR6 ;  /* 0x0000000600137c02 */ /* 0x000fe20008000f00 */
[----:B---3--:R-:W-:Y:S01]  /*0f20*/  FMUL R64, R64, UR7 ;  /* 0x0000000740407c20 */ /* 0x008fe20008400000 */
[----:B-1----:R-:W-:-:S05]  /*0f30*/  I2FP.F32.U32 R0, R18 ;  /* 0x0000001200007245 */ /* 0x002fca0000201000 */
[----:B------:R-:W1:Y:S01]  /*0f40*/  S2UR UR47, SR_CTAID.Z ;  /* 0x00000000002f79c3 */ /* 0x000e620000002700 */
[----:B----4-:R-:W-:Y:S01]  /*0f50*/  ISETP.GE.AND P0, PT, R11, 0x1, PT ;  /* 0x000000010b00780c */ /* 0x010fe20003f06270 */
[----:B------:R-:W3:Y:S01]  /*0f60*/  F2I.U32.TRUNC.NTZ R64, R64 ;  /* 0x0000004000407305 */ /* 0x000ee2000020f000 */
[----:B------:R-:W-:Y:S01]  /*0f70*/  FMUL R0, R0, UR5 ;  /* 0x0000000500007c20 */ /* 0x000fe20008400000 */
[----:B------:R-:W4:Y:S04]  /*0f80*/  LDCU UR5, c[0x0][0xc30] ;  /* 0x00018600ff0577ac */ /* 0x000f280008000800 */
[----:B------:R-:W1:Y:S02]  /*0f90*/  LDC R26, c[0x0][0xc24] ;  /* 0x00030900ff1a7b82 */ /* 0x000e640000000800 */
[----:B------:R-:W4:Y:S01]  /*0fa0*/  F2I.U32.TRUNC.NTZ R3, R0 ;  /* 0x0000000000037305 */ /* 0x000f22000020f000 */
[----:B---3--:R-:W-:-:S05]  /*0fb0*/  IADD3 R64, PT, PT, -R64, RZ, RZ ;  /* 0x000000ff40407210 */ /* 0x008fca0007ffe1ff */
[----:B------:R-:W-:Y:S01]  /*0fc0*/  IMAD R64, R5, R64, UR6 ;  /* 0x0000000605407e24 */ /* 0x000fe2000f8e0240 */
[----:B----4-:R-:W-:Y:S02]  /*0fd0*/  IADD3 R3, PT, PT, -R3, RZ, RZ ;  /* 0x000000ff03037210 */ /* 0x010fe40007ffe1ff */
[----:B------:R-:W-:-:S03]  /*0fe0*/  PRMT R0, RZ, 0x7610, R0 ;  /* 0x00007610ff007816 */ /* 0x000fc60000000000 */
[----:B--2---:R-:W-:Y:S01]  /*0ff0*/  IMAD R58, R58, R3, R18 ;  /* 0x000000033a3a7224 */ /* 0x004fe200078e0212 */
[----:B------:R-:W-:Y:S06]  /*1000*/  BRA.U UP4, `(.L_x_17) ;  /* 0x0000000104207547 */ /* 0x000fec000b800000 */
[C---:B------:R-:W-:Y:S02]  /*1010*/  ISETP.NE.AND P3, PT, R58.reuse, RZ, PT ;  /* 0x000000ff3a00720c */ /* 0x040fe40003f65270 */
[----:B------:R-:W-:Y:S02]  /*1020*/  ISETP.NE.AND P1, PT, R58, RZ, PT ;  /* 0x000000ff3a00720c */ /* 0x000fe40003f25270 */
[C---:B------:R-:W-:Y:S02]  /*1030*/  ISETP.NE.AND P2, PT, R64.reuse, 0x1, PT ;  /* 0x000000014000780c */ /* 0x040fe40003f45270 */
[----:B------:R-:W-:Y:S02]  /*1040*/  SEL R0, RZ, 0x2, P3 ;  /* 0x00000002ff007807 */ /* 0x000fe40001800000 */
[----:B------:R-:W-:Y:S02]  /*1050*/  ISETP.EQ.OR P1, PT, R64, RZ, !P1 ;  /* 0x000000ff4000720c */ /* 0x000fe40004f22670 */
[----:B------:R-:W-:-:S02]  /*1060*/  SEL R0, R0, 0x2, P2 ;  /* 0x0000000200007807 */ /* 0x000fc40001000000 */
[----:B------:R-:W-:-:S05]  /*1070*/  SEL R3, RZ, 0x1, !P1 ;  /* 0x00000001ff037807 */ /* 0x000fca0004800000 */
[----:B------:R-:W-:Y:S02]  /*1080*/  IMAD.IADD R0, R3, 0x1, R0 ;  /* 0x0000000103007824 */ /* 0x000fe400078e0200 */
.L_x_17:
[----:B------:R-:W-:Y:S05]  /*1090*/  @!P0 BRA `(.L_x_18) ;  /* 0x0000000000b88947 */ /* 0x000fea0003800000 */
[----:B------:R-:W2:Y:S01]  /*10a0*/  LDC.64 R4, c[0x0][0xc18] ;  /* 0x00030600ff047b82 */ /* 0x000ea20000000a00 */
[----:B------:R-:W-:-:S07]  /*10b0*/  ISETP.NE.AND P0, PT, R11, 0x1, PT ;  /* 0x000000010b00780c */ /* 0x000fce0003f05270 */
[----:B------:R-:W3:Y:S08]  /*10c0*/  LDC R10, c[0x0][0xc0c] ;  /* 0x00030300ff0a7b82 */ /* 0x000ef00000000800 */
[----:B------:R-:W4:Y:S08]  /*10d0*/  LDC R13, c[0x0][0x370] ;  /* 0x0000dc00ff0d7b82 */ /* 0x000f300000000800 */
[----:B------:R-:W1:Y:S01]  /*10e0*/  LDC R12, c[0x0][0x374] ;  /* 0x0000dd00ff0c7b82 */ /* 0x000e620000000800 */
[----:B--2---:R-:W-:-:S07]  /*10f0*/  ISETP.NE.AND P1, PT, R4, 0x1, PT ;  /* 0x000000010400780c */ /* 0x004fce0003f25270 */
[----:B------:R-:W4:Y:S01]  /*1100*/  LDC.64 R6, c[0x0][0xc10] ;  /* 0x00030400ff067b82 */ /* 0x000f220000000a00 */
[----:B---3--:R-:W-:-:S07]  /*1110*/  ISETP.NE.AND P2, PT, R10, 0x1, PT ;  /* 0x000000010a00780c */ /* 0x008fce0003f45270 */
[----:B------:R-:W2:Y:S08]  /*1120*/  LDC R9, c[0x0][0xc20] ;  /* 0x00030800ff097b82 */ /* 0x000eb00000000800 */
[----:B------:R-:W3:Y:S01]  /*1130*/  LDC.64 R2, c[0x0][0xc28] ;  /* 0x00030a00ff027b82 */ /* 0x000ee20000000a00 */
[----:B-1----:R-:W-:-:S04]  /*1140*/  IMAD.HI.U32 R14, R12, R5, RZ ;  /* 0x000000050c0e7227 */ /* 0x002fc800078e00ff */
[----:B----4-:R-:W-:-:S04]  /*1150*/  IMAD.HI.U32 R16, R13, R6, RZ ;  /* 0x000000060d107227 */ /* 0x010fc800078e00ff */
[----:B------:R-:W-:Y:S01]  /*1160*/  IMAD.HI.U32 R20, R19, R6, RZ ;  /* 0x0000000613147227 */ /* 0x000fe200078e00ff */
[----:B------:R-:W-:Y:S02]  /*1170*/  @P2 SHF.R.U32.HI R13, RZ, R7, R16 ;  /* 0x00000007ff0d2219 */ /* 0x000fe40000011610 */
[----:B--2---:R-:W-:Y:S01]  /*1180*/  @P1 SHF.R.U32.HI R12, RZ, R9, R14 ;  /* 0x00000009ff0c1219 */ /* 0x004fe2000001160e */
[----:B------:R-:W-:Y:S01]  /*1190*/  IMAD.HI.U32 R16, R18, R5, RZ ;  /* 0x0000000512107227 */ /* 0x000fe200078e00ff */
[----:B------:R-:W-:-:S04]  /*11a0*/  SHF.R.U32.HI R20, RZ, R7, R20 ;  /* 0x00000007ff147219 */ /* 0x000fc80000011614 */
[----:B------:R-:W-:Y:S01]  /*11b0*/  SHF.R.U32.HI R9, RZ, R9, R16 ;  /* 0x00000009ff097219 */ /* 0x000fe20000011610 */
[----:B---3--:R-:W-:Y:S01]  /*11c0*/  IMAD.HI.U32 R14, R12, R2, RZ ;  /* 0x000000020c0e7227 */ /* 0x008fe200078e00ff */
[----:B------:R-:W-:Y:S02]  /*11d0*/  SEL R5, R19, R20, !P2 ;  /* 0x0000001413057207 */ /* 0x000fe40005000000 */
[----:B------:R-:W-:Y:S01]  /*11e0*/  SEL R9, R18, R9, !P1 ;  /* 0x0000000912097207 */ /* 0x000fe20004800000 */
[----:B------:R-:W-:Y:S01]  /*11f0*/  IMAD.HI.U32 R6, R13, R2, RZ ;  /* 0x000000020d067227 */ /* 0x000fe200078e00ff */
[-C--:B------:R-:W-:Y:S02]  /*1200*/  @P0 SHF.R.U32.HI R12, RZ, R3.reuse, R14 ;  /* 0x00000003ff0c0219 */ /* 0x080fe4000001160e */
[----:B------:R-:W-:Y:S02]  /*1210*/  IADD3 R7, PT, PT, -R9, RZ, RZ ;  /* 0x000000ff09077210 */ /* 0x000fe40007ffe1ff */
[----:B------:R-:W-:Y:S01]  /*1220*/  @P0 SHF.R.U32.HI R13, RZ, R3, R6 ;  /* 0x00000003ff0d0219 */ /* 0x000fe20000011606 */
[----:B------:R-:W-:-:S02]  /*1230*/  IMAD R12, R12, R11, RZ ;  /* 0x0000000b0c0c7224 */ /* 0x000fc400078e02ff */
[----:B------:R-:W-:Y:S02]  /*1240*/  IMAD R7, R4, R7, R18 ;  /* 0x0000000704077224 */ /* 0x000fe400078e0212 */
[----:B------:R-:W-:Y:S01]  /*1250*/  IMAD R6, R13, R11, RZ ;  /* 0x0000000b0d067224 */ /* 0x000fe200078e02ff */
[----:B------:R-:W-:-:S04]  /*1260*/  ISETP.GE.AND P1, PT, R9, R12, PT ;  /* 0x0000000c0900720c */ /* 0x000fc80003f26270 */
[----:B------:R-:W-:Y:S01]  /*1270*/  ISETP.GE.OR P1, PT, R5, R6, P1 ;  /* 0x000000060500720c */ /* 0x000fe20000f26670 */
[----:B------:R-:W-:-:S05]  /*1280*/  IMAD.HI.U32 R6, R9, R2, RZ ;  /* 0x0000000209067227 */ /* 0x000fca00078e00ff */
[----:B------:R-:W-:-:S04]  /*1290*/  SHF.R.U32.HI R6, RZ, R3, R6 ;  /* 0x00000003ff067219 */ /* 0x000fc80000011606 */
[----:B------:R-:W-:-:S03]  /*12a0*/  SEL R6, R9, R6, !P0 ;  /* 0x0000000609067207 */ /* 0x000fc60004000000 */
[----:B------:R-:W-:Y:S01]  /*12b0*/  @!P1 IMAD.HI.U32 R12, R5, R2, RZ ;  /* 0x00000002050c9227 */ /* 0x000fe200078e00ff */
[----:B------:R-:W-:-:S04]  /*12c0*/  IADD3 R2, PT, PT, -R6, RZ, RZ ;  /* 0x000000ff06027210 */ /* 0x000fc80007ffe1ff */
[----:B------:R-:W-:Y:S01]  /*12d0*/  @!P1 SHF.R.U32.HI R12, RZ, R3, R12 ;  /* 0x00000003ff0c9219 */ /* 0x000fe2000001160c */
[----:B------:R-:W-:-:S03]  /*12e0*/  IMAD R2, R11, R2, R9 ;  /* 0x000000020b027224 */ /* 0x000fc600078e0209 */
[----:B------:R-:W-:-:S05]  /*12f0*/  @!P1 SEL R3, R5, R12, !P0 ;  /* 0x0000000c05039207 */ /* 0x000fca0004000000 */
[--C-:B------:R-:W-:Y:S02]  /*1300*/  @!P1 IMAD.IADD R6, R6, 0x1, -R3.reuse ;  /* 0x0000000106069824 */ /* 0x100fe400078e0a03 */
[----:B------:R-:W-:Y:S01]  /*1310*/  @!P1 IMAD R3, R2, R13, R3 ;  /* 0x0000000d02039224 */ /* 0x000fe200078e0203 */
[----:B------:R-:W-:Y:S01]  /*1320*/  IADD3 R2, PT, PT, -R5, RZ, RZ ;  /* 0x000000ff05027210 */ /* 0x000fe20007ffe1ff */
[----:B------:R-:W-:Y:S02]  /*1330*/  @!P1 IMAD R9, R6, R11, R5 ;  /* 0x0000000b06099224 */ /* 0x000fe400078e0205 */
[----:B------:R-:W-:Y:S02]  /*1340*/  @!P1 IMAD.MOV.U32 R5, RZ, RZ, R3 ;  /* 0x000000ffff059224 */ /* 0x000fe400078e0003 */
[----:B------:R-:W-:Y:S02]  /*1350*/  IMAD R2, R10, R2, R19 ;  /* 0x000000020a027224 */ /* 0x000fe400078e0213 */
[----:B------:R-:W-:-:S02]  /*1360*/  IMAD R18, R9, R4, R7 ;  /* 0x0000000409127224 */ /* 0x000fc400078e0207 */
[----:B------:R-:W-:Y:S02]  /*1370*/  IMAD R19, R5, R10, R2 ;  /* 0x0000000a05137224 */ /* 0x000fe400078e0202 */
.L_x_18:
[----:B------:R-:W-:-:S09]  /*1380*/  UISETP.NE.AND UP3, UPT, UR5, 0x1, UPT ;  /* 0x000000010500788c */ /* 0x000fd2000bf65270 */
[----:B------:R-:W-:Y:S05]  /*1390*/  BRA.U UP3, `(.L_x_19) ;  /* 0x0000000103407547 */ /* 0x000fea000b800000 */
[----:B------:R-:W2:Y:S08]  /*13a0*/  LDC.64 R4, c[0x0][0xc10] ;  /* 0x00030400ff047b82 */ /* 0x000eb00000000a00 */
[----:B------:R-:W3:Y:S08]  /*13b0*/  LDC.64 R2, c[0x0][0xc18] ;  /* 0x00030600ff027b82 */ /* 0x000ef00000000a00 */
[----:B------:R-:W4:Y:S08]  /*13c0*/  LDC R6, c[0x0][0xc20] ;  /* 0x00030800ff067b82 */ /* 0x000f300000000800 */
[----:B------:R-:W1:Y:S01]  /*13d0*/  LDC R10, c[0x0][0xc0c] ;  /* 0x00030300ff0a7b82 */ /* 0x000e620000000800 */
[----:B--2---:R-:W-:-:S05]  /*13e0*/  IMAD.HI.U32 R4, R19, R4, RZ ;  /* 0x0000000413047227 */ /* 0x004fca00078e00ff */
[----:B------:R-:W-:Y:S01]  /*13f0*/  SHF.R.U32.HI R4, RZ, R5, R4 ;  /* 0x00000005ff047219 */ /* 0x000fe20000011604 */
[----:B---3--:R-:W-:Y:S01]  /*1400*/  IMAD.HI.U32 R3, R18, R3, RZ ;  /* 0x0000000312037227 */ /* 0x008fe200078e00ff */
[----:B------:R-:W-:-:S04]  /*1410*/  ISETP.NE.AND P0, PT, R2, 0x1, PT ;  /* 0x000000010200780c */ /* 0x000fc80003f05270 */
[----:B----4-:R-:W-:-:S04]  /*1420*/  SHF.R.U32.HI R3, RZ, R6, R3 ;  /* 0x00000006ff037219 */ /* 0x010fc80000011603 */
[----:B------:R-:W-:Y:S02]  /*1430*/  SEL R3, R18, R3, !P0 ;  /* 0x0000000312037207 */ /* 0x000fe40004000000 */
[----:B-1----:R-:W-:-:S04]  /*1440*/  ISETP.NE.AND P1, PT, R10, 0x1, PT ;  /* 0x000000010a00780c */ /* 0x002fc80003f25270 */
[----:B------:R-:W-:-:S05]  /*1450*/  SEL R4, R19, R4, !P1 ;  /* 0x0000000413047207 */ /* 0x000fca0004800000 */
[----:B------:R-:W-:Y:S02]  /*1460*/  IMAD.IADD R5, R3, 0x1, -R4 ;  /* 0x0000000103057824 */ /* 0x000fe400078e0a04 */
[----:B------:R-:W-:Y:S02]  /*1470*/  IMAD.IADD R3, R4, 0x1, -R3 ;  /* 0x0000000104037824 */ /* 0x000fe400078e0a03 */
[----:B------:R-:W-:Y:S02]  /*1480*/  IMAD R19, R5, R10, R19 ;  /* 0x0000000a05137224 */ /* 0x000fe400078e0213 */
[----:B------:R-:W-:Y:S02]  /*1490*/  IMAD R18, R3, R2, R18 ;  /* 0x0000000203127224 */ /* 0x000fe400078e0212 */
.L_x_19:
[----:B------:R-:W-:Y:S05]  /*14a0*/  BRA.U !UP1, `(.L_x_20) ;  /* 0x00000001090c7547 */ /* 0x000fea000b800000 */
[----:B------:R-:W-:Y:S01]  /*14b0*/  UCGABAR_WAIT ;  /* 0x0000000000007dc7 */ /* 0x000fe20008000000 */
[----:B------:R-:W-:Y:S01]  /*14c0*/  CCTL.IVALL ;  /* 0x00000000ff00798f */ /* 0x000fe20002000000 */
[----:B------:R-:W-:Y:S05]  /*14d0*/  BRA `(.L_x_21) ;  /* 0x0000000000047947 */ /* 0x000fea0003800000 */
.L_x_20:
[----:B------:R-:W-:Y:S06]  /*14e0*/  BAR.SYNC.DEFER_BLOCKING 0x0 ;  /* 0x0000000000007b1d */ /* 0x000fec0000010000 */
.L_x_21:
[----:B------:R-:W-:Y:S05]  /*14f0*/  BRA.U UP2, `(.L_x_22) ;  /* 0x0000002102447547 */ /* 0x000fea000b800000 */
[----:B------:R-:W2:Y:S01]  /*1500*/  LDCU UR50, c[0x0][0x394] ;  /* 0x00007280ff3277ac */ /* 0x000ea20008000800 */
[----:B------:R-:W3:Y:S01]  /*1510*/  LDC R2, c[0x0][0x5d8] ;  /* 0x00017600ff027b82 */ /* 0x000ee20000000800 */
[----:B------:R-:W-:Y:S01]  /*1520*/  PLOP3.LUT P4, PT, PT, PT, UP6, 0x80, 0x8 ;  /* 0x000000000008781c */ /* 0x000fe20003f8f068 */
[----:B------:R-:W-:Y:S01]  /*1530*/  IMAD.MOV.U32 R10, RZ, RZ, 0x1 ;  /* 0x00000001ff0a7424 */ /* 0x000fe200078e00ff */
[----:B------:R-:W-:Y:S01]  /*1540*/  UISETP.NE.AND UP0, UPT, UR4, URZ, UPT ;  /* 0x000000ff0400728c */ /* 0x000fe2000bf05270 */
[----:B------:R-:W-:Y:S01]  /*1550*/  ISETP.EQ.OR P5, PT, R8, RZ, P6 ;  /* 0x000000ff0800720c */ /* 0x000fe200037a2670 */
[----:B-1----:R-:W-:Y:S01]  /*1560*/  USEL UR47, URZ, 0x1, UP5 ;  /* 0x00000001ff2f7887 */ /* 0x002fe2000a800000 */
[----:B------:R-:W-:Y:S01]  /*1570*/  PLOP3.LUT P4, PT, P4, PT, PT, 0x8, 0x80 ;  /* 0x000000000080781c */ /* 0x000fe2000278e170 */
[----:B------:R-:W-:Y:S01]  /*1580*/  IMAD.MOV.U32 R8, RZ, RZ, RZ ;  /* 0x000000ffff087224 */ /* 0x000fe200078e00ff */
[----:B------:R-:W1:Y:S01]  /*1590*/  LDC R9, c[0x0][0x370] ;  /* 0x0000dc00ff097b82 */ /* 0x000e620000000800 */
[----:B------:R-:W4:Y:S01]  /*15a0*/  LDCU.64 UR54, c[0x0][0x348] ;  /* 0x00006900ff3677ac */ /* 0x000f220008000a00 */
[----:B------:R-:W-:Y:S01]  /*15b0*/  USEL UR47, UR47, 0x2, UP0 ;  /* 0x000000022f2f7887 */ /* 0x000fe20008000000 */
[----:B------:R-:W-:-:S05]  /*15c0*/  UMOV UR48, URZ ;  /* 0x000000ff00307c82 */ /* 0x000fca0008000000 */
[----:B------:R-:W1:Y:S01]  /*15d0*/  LDC R0, c[0x0][0x374] ;  /* 0x0000dd00ff007b82 */ /* 0x000e620000000800 */
[----:B--2---:R-:W-:Y:S02]  /*15e0*/  UIADD3 UR5, UPT, UPT, UR50, 0x3f, URZ ;  /* 0x0000003f32057890 */ /* 0x004fe4000fffe0ff */
[----:B------:R-:W-:Y:S02]  /*15f0*/  UIADD3 UR4, UPT, UPT, UR50, -0x1, URZ ;  /* 0xffffffff32047890 */ /* 0x000fe4000fffe0ff */
[----:B------:R-:W-:Y:S02]  /*1600*/  USHF.R.S32.HI UR52, URZ, 0x1f, UR5 ;  /* 0x0000001fff347899 */ /* 0x000fe40008011405 */
[----:B------:R-:W-:Y:S01]  /*1610*/  UISETP.GE.U32.AND UP2, UPT, UR4, -0x7f, UPT ;  /* 0xffffff810400788c */ /* 0x000fe2000bf46070 */
[----:B---3--:R-:W-:Y:S01]  /*1620*/  VIADD R2, R2, 0x3f ;  /* 0x0000003f02027836 */ /* 0x008fe20000000000 */
[----:B------:R-:W-:Y:S02]  /*1630*/  ULEA.HI UR52, UR52, UR5, URZ, 0x6 ;  /* 0x0000000534347291 */ /* 0x000fe4000f8f30ff */
[----:B------:R-:W-:-:S02]  /*1640*/  UIADD3 UR50, UPT, UPT, UR50, 0x7e, URZ ;  /* 0x0000007e32327890 */ /* 0x000fc4000fffe0ff */
[----:B------:R-:W-:Y:S01]  /*1650*/  USHF.R.S32.HI UR52, URZ, 0x6, UR52 ;  /* 0x00000006ff347899 */ /* 0x000fe20008011434 */
[----:B------:R-:W-:-:S03]  /*1660*/  SHF.R.S32.HI R15, RZ, 0x1f, R2 ;  /* 0x0000001fff0f7819 */ /* 0x000fc60000011402 */
[----:B------:R-:W-:Y:S01]  /*1670*/  UISETP.LT.U32.AND UP1, UPT, UR52, 0xd, UPT ;  /* 0x0000000d3400788c */ /* 0x000fe2000bf21070 */
[----:B------:R-:W-:-:S03]  /*1680*/  LEA.HI R15, R15, R2, RZ, 0x6 ;  /* 0x000000020f0f7211 */ /* 0x000fc600078f30ff */
[----:B------:R-:W-:Y:S01]  /*1690*/  USEL UR51, UR52, 0xd, UP1 ;  /* 0x0000000d34337887 */ /* 0x000fe20008800000 */
[----:B------:R-:W-:-:S03]  /*16a0*/  SHF.R.S32.HI R15, RZ, 0x6, R15 ;  /* 0x00000006ff0f7819 */ /* 0x000fc6000001140f */
[----:B------:R-:W-:Y:S02]  /*16b0*/  UIADD3 UR46, UPT, UPT, UR51, -0x1, URZ ;  /* 0xffffffff332e7890 */ /* 0x000fe4000fffe0ff */
[----:B------:R-:W-:Y:S02]  /*16c0*/  @UP2 UIADD3 UR46, UPT, UPT, UR51, URZ, URZ ;  /* 0x000000ff332e2290 */ /* 0x000fe4000fffe0ff */
[----:B------:R-:W-:Y:S02]  /*16d0*/  UIADD3 UR49, UPT, UPT, UR52, -UR51, URZ ;  /* 0x8000003334317290 */ /* 0x000fe4000fffe0ff */
[----:B-1--4-:R-:W-:-:S12]  /*16e0*/  UIADD3 UR46, UPT, UPT, UR46, 0x1, URZ ;  /* 0x000000012e2e7890 */ /* 0x012fd8000fffe0ff */
.L_x_40:
[-C--:B------:R-:W-:Y:S01]  /*16f0*/  IABS R5, R15.reuse ;  /* 0x0000000f00057213 */ /* 0x080fe20000000000 */
[----:B-1----:R-:W1:Y:S01]  /*1700*/  LDC R7, c[0x0][0x5dc] ;  /* 0x00017700ff077b82 */ /* 0x002e620000000800 */
[----:B------:R-:W-:Y:S01]  /*1710*/  IABS R2, R18 ;  /* 0x0000001200027213 */ /* 0x000fe20000000000 */
[----:B------:R-:W-:Y:S01]  /*1720*/  UMOV UR4, 0x400 ;  /* 0x0000040000047882 */ /* 0x000fe20000000000 */
[----:B------:R-:W2:Y:S01]  /*1730*/  I2F.RP R6, R5 ;  /* 0x0000000500067306 */ /* 0x000ea20000209400 */
[----:B------:R-:W-:Y:S01]  /*1740*/  IABS R3, R15 ;  /* 0x0000000f00037213 */ /* 0x000fe20000000000 */
[----:B------:R-:W-:Y:S01]  /*1750*/  UISETP.GE.U32.AND UP0, UPT, UR50, 0x7f, UPT ;  /* 0x0000007f3200788c */ /* 0x000fe2000bf06070 */
[----:B------:R-:W-:Y:S01]  /*1760*/  R2UR UR38, R19 ;  /* 0x00000000132672ca */ /* 0x000fe200000e0000 */
[----:B------:R-:W-:Y:S01]  /*1770*/  UMOV UR25, URZ ;  /* 0x000000ff00197c82 */ /* 0x000fe20008000000 */
[----:B------:R-:W-:Y:S01]  /*1780*/  IADD3 R3, PT, PT, RZ, -R3, RZ ;  /* 0x80000003ff037210 */ /* 0x000fe20007ffe0ff */
[----:B------:R-:W3:Y:S02]  /*1790*/  S2UR UR45, SR_CgaCtaId ;  /* 0x00000000002d79c3 */ /* 0x000ee40000008800 */
[----:B--2---:R-:W2:Y:S08]  /*17a0*/  MUFU.RCP R20, R6 ;  /* 0x0000000600147308 */ /* 0x004eb00000001000 */
[----:B------:R-:W-:Y:S01]  /*17b0*/  USHF.L.U32 UR38, UR38, 0x6, URZ ;  /* 0x0000000626267899 */ /* 0x000fe200080006ff */
[----:B-1----:R-:W-:-:S04]  /*17c0*/  IABS R12, R7 ;  /* 0x00000007000c7213 */ /* 0x002fc80000000000 */
[----:B------:R-:W1:Y:S01]  /*17d0*/  I2F.RP R6, R12 ;  /* 0x0000000c00067306 */ /* 0x000e620000209400 */
[----:B---3--:R-:W-:Y:S01]  /*17e0*/  ULEA UR45, UR45, UR4, 0x18 ;  /* 0x000000042d2d7291 */ /* 0x008fe2000f8ec0ff */
[----:B--2---:R-:W-:-:S03]  /*17f0*/  VIADD R20, R20, 0xffffffe ;  /* 0x0ffffffe14147836 */ /* 0x004fc60000000000 */
[----:B------:R-:W-:-:S03]  /*1800*/  ULEA UR4, UR48, UR45, 0x3 ;  /* 0x0000002d30047291 */ /* 0x000fc6000f8e18ff */
[----:B------:R-:W2:Y:S08]  /*1810*/  F2I.FTZ.U32.TRUNC.NTZ R21, R20 ;  /* 0x0000001400157305 */ /* 0x000eb0000021f000 */
[----:B-1----:R-:W1:Y:S01]  /*1820*/  MUFU.RCP R6, R6 ;  /* 0x0000000600067308 */ /* 0x002e620000001000 */
[----:B--2---:R-:W-:Y:S02]  /*1830*/  IMAD.MOV R4, RZ, RZ, -R21 ;  /* 0x000000ffff047224 */ /* 0x004fe400078e0a15 */
[----:B------:R-:W-:-:S02]  /*1840*/  IMAD.MOV.U32 R20, RZ, RZ, RZ ;  /* 0x000000ffff147224 */ /* 0x000fc400078e00ff */
[----:B------:R-:W-:-:S04]  /*1850*/  IMAD R17, R4, R5, RZ ;  /* 0x0000000504117224 */ /* 0x000fc800078e02ff */
[----:B------:R-:W-:-:S04]  /*1860*/  IMAD.HI.U32 R17, R21, R17, R20 ;  /* 0x0000001115117227 */ /* 0x000fc800078e0014 */
[----:B-1----:R-:W-:Y:S02]  /*1870*/  VIADD R16, R6, 0xffffffe ;  /* 0x0ffffffe06107836 */ /* 0x002fe40000000000 */
[----:B------:R-:W-:Y:S02]  /*1880*/  IMAD.HI.U32 R4, R17, R2, RZ ;  /* 0x0000000211047227 */ /* 0x000fe400078e00ff */
[----:B------:R-:W1:Y:S02]  /*1890*/  F2I.FTZ.U32.TRUNC.NTZ R17, R16 ;  /* 0x0000001000117305 */ /* 0x000e64000021f000 */
[----:B------:R-:W-:-:S05]  /*18a0*/  IMAD R2, R4, R3, R2 ;  /* 0x0000000304027224 */ /* 0x000fca00078e0202 */
[----:B------:R-:W-:Y:S01]  /*18b0*/  ISETP.GT.U32.AND P1, PT, R5, R2, PT ;  /* 0x000000020500720c */ /* 0x000fe20003f24070 */
[----:B-1----:R-:W-:Y:S02]  /*18c0*/  IMAD.MOV R3, RZ, RZ, -R17 ;  /* 0x000000ffff037224 */ /* 0x002fe400078e0a11 */
[----:B------:R-:W-:Y:S02]  /*18d0*/  IMAD.MOV.U32 R16, RZ, RZ, RZ ;  /* 0x000000ffff107224 */ /* 0x000fe400078e00ff */
[----:B------:R-:W-:-:S08]  /*18e0*/  IMAD R6, R3, R12, RZ ;  /* 0x0000000c03067224 */ /* 0x000fd000078e02ff */
[----:B------:R-:W-:Y:S01]  /*18f0*/  @!P1 IADD3 R4, PT, PT, R4, 0x1, RZ ;  /* 0x0000000104049810 */ /* 0x000fe20007ffe0ff */
[----:B------:R-:W-:Y:S01]  /*1900*/  @!P1 IMAD.IADD R2, R2, 0x1, -R5 ;  /* 0x0000000102029824 */ /* 0x000fe200078e0a05 */
[----:B------:R-:W-:Y:S01]  /*1910*/  ISETP.NE.AND P1, PT, R15, RZ, PT ;  /* 0x000000ff0f00720c */ /* 0x000fe20003f25270 */
[----:B------:R-:W-:-:S03]  /*1920*/  IMAD.HI.U32 R17, R17, R6, R16 ;  /* 0x0000000611117227 */ /* 0x000fc600078e0010 */
[----:B------:R-:W-:Y:S02]  /*1930*/  ISETP.GE.U32.AND P2, PT, R2, R5, PT ;  /* 0x000000050200720c */ /* 0x000fe40003f46070 */
[----:B------:R-:W-:Y:S01]  /*1940*/  LOP3.LUT R2, R18, R15, RZ, 0x3c, !PT ;  /* 0x0000000f12027212 */ /* 0x000fe200078e3cff */
[----:B------:R-:W1:Y:S03]  /*1950*/  LDC R5, c[0x0][0x5e0] ;  /* 0x00017800ff057b82 */ /* 0x000e660000000800 */
[----:B------:R-:W-:-:S07]  /*1960*/  ISETP.GE.AND P0, PT, R2, RZ, PT ;  /* 0x000000ff0200720c */ /* 0x000fce0003f06270 */
[----:B------:R-:W-:-:S06]  /*1970*/  @P2 VIADD R4, R4, 0x1 ;  /* 0x0000000104042836 */ /* 0x000fcc0000000000 */
[----:B------:R-:W-:Y:S02]  /*1980*/  @!P0 IADD3 R4, PT, PT, -R4, RZ, RZ ;  /* 0x000000ff04048210 */ /* 0x000fe40007ffe1ff */
[----:B------:R-:W-:-:S04]  /*1990*/  @!P1 LOP3.LUT R4, RZ, R15, RZ, 0x33, !PT ;  /* 0x0000000fff049212 */ /* 0x000fc800078e33ff */
[----:B------:R-:W-:Y:S02]  /*19a0*/  IABS R3, R4 ;  /* 0x0000000400037213 */ /* 0x000fe40000000000 */
[----:B-1----:R-:W-:-:S03]  /*19b0*/  IABS R2, R5 ;  /* 0x0000000500027213 */ /* 0x002fc60000000000 */
[----:B------:R-:W-:Y:S01]  /*19c0*/  IMAD.MOV.U32 R14, RZ, RZ, R3 ;  /* 0x000000ffff0e7224 */ /* 0x000fe200078e0003 */
[----:B------:R-:W1:Y:S03]  /*19d0*/  I2F.RP R20, R2 ;  /* 0x0000000200147306 */ /* 0x000e660000209400 */
[----:B------:R-:W-:-:S05]  /*19e0*/  IMAD.HI.U32 R6, R17, R14, RZ ;  /* 0x0000000e11067227 */ /* 0x000fca00078e00ff */
[----:B------:R-:W-:-:S05]  /*19f0*/  IADD3 R3, PT, PT, -R6, RZ, RZ ;  /* 0x000000ff06037210 */ /* 0x000fca0007ffe1ff */
[----:B------:R-:W-:Y:S01]  /*1a00*/  IMAD R3, R12, R3, R14 ;  /* 0x000000030c037224 */ /* 0x000fe200078e020e */
[----:B------:R-:W-:Y:S01]  /*1a10*/  SHF.L.U32 R14, R10, 0x1f, RZ ;  /* 0x0000001f0a0e7819 */ /* 0x000fe200000006ff */
[----:B-1----:R-:W1:Y:S03]  /*1a20*/  MUFU.RCP R16, R20 ;  /* 0x0000001400107308 */ /* 0x002e660000001000 */
[----:B------:R-:W-:-:S13]  /*1a30*/  ISETP.GT.U32.AND P1, PT, R12, R3, PT ;  /* 0x000000030c00720c */ /* 0x000fda0003f24070 */
[----:B------:R-:W-:Y:S01]  /*1a40*/  @!P1 IMAD.IADD R3, R3, 0x1, -R12 ;  /* 0x0000000103039824 */ /* 0x000fe200078e0a0c */
[----:B------:R-:W-:Y:S01]  /*1a50*/  @!P1 IADD3 R6, PT, PT, R6, 0x1, RZ ;  /* 0x0000000106069810 */ /* 0x000fe20007ffe0ff */
[----:B-1----:R-:W-:Y:S01]  /*1a60*/  VIADD R16, R16, 0xffffffe ;  /* 0x0ffffffe10107836 */ /* 0x002fe20000000000 */
[----:B------:R-:W-:Y:S02]  /*1a70*/  ISETP.NE.AND P1, PT, R7, RZ, PT ;  /* 0x000000ff0700720c */ /* 0x000fe40003f25270 */
[----:B------:R-:W-:Y:S01]  /*1a80*/  ISETP.GE.U32.AND P2, PT, R3, R12, PT ;  /* 0x0000000c0300720c */ /* 0x000fe20003f46070 */
[----:B------:R-:W1:Y:S01]  /*1a90*/  F2I.FTZ.U32.TRUNC.NTZ R17, R16 ;  /* 0x0000001000117305 */ /* 0x000e62000021f000 */
[----:B------:R-:W-:-:S04]  /*1aa0*/  LOP3.LUT R3, R4, R7, RZ, 0x3c, !PT ;  /* 0x0000000704037212 */ /* 0x000fc800078e3cff */
[----:B------:R-:W-:-:S07]  /*1ab0*/  ISETP.GE.AND P0, PT, R3, RZ, PT ;  /* 0x000000ff0300720c */ /* 0x000fce0003f06270 */
[----:B------:R-:W-:Y:S01]  /*1ac0*/  @P2 VIADD R6, R6, 0x1 ;  /* 0x0000000106062836 */ /* 0x000fe20000000000 */
[----:B------:R2:W3:Y:S01]  /*1ad0*/  SYNCS.PHASECHK.TRANS64.TRYWAIT P2, [UR4+0x68], R14 ;  /* 0x0000680eff0075a7 */ /* 0x0004e20008041104 */
[----:B-1----:R-:W-:Y:S02]  /*1ae0*/  IMAD.MOV R3, RZ, RZ, -R17 ;  /* 0x000000ffff037224 */ /* 0x002fe400078e0a11 */
[----:B------:R-:W-:Y:S02]  /*1af0*/  IMAD.MOV.U32 R16, RZ, RZ, RZ ;  /* 0x000000ffff107224 */ /* 0x000fe400078e00ff */
[----:B------:R-:W-:Y:S01]  /*1b00*/  @!P0 IADD3 R6, PT, PT, -R6, RZ, RZ ;  /* 0x000000ff06068210 */ /* 0x000fe20007ffe1ff */
[----:B------:R-:W-:Y:S01]  /*1b10*/  IMAD R12, R3, R2, RZ ;  /* 0x00000002030c7224 */ /* 0x000fe200078e02ff */
[----:B------:R-:W-:-:S03]  /*1b20*/  @!P1 LOP3.LUT R6, RZ, R7, RZ, 0x33, !PT ;  /* 0x00000007ff069212 */ /* 0x000fc600078e33ff */
[----:B------:R-:W-:Y:S01]  /*1b30*/  IMAD.HI.U32 R17, R17, R12, R16 ;  /* 0x0000000c11117227 */ /* 0x000fe200078e0010 */
[----:B------:R-:W-:-:S05]  /*1b40*/  IABS R3, R6 ;  /* 0x0000000600037213 */ /* 0x000fca0000000000 */
[----:B------:R-:W-:-:S04]  /*1b50*/  IMAD.MOV.U32 R12, RZ, RZ, R3 ;  /* 0x000000ffff0c7224 */ /* 0x000fc800078e0003 */
[----:B------:R-:W-:-:S05]  /*1b60*/  IMAD.HI.U32 R16, R17, R12, RZ ;  /* 0x0000000c11107227 */ /* 0x000fca00078e00ff */
[----:B------:R-:W-:-:S05]  /*1b70*/  IADD3 R3, PT, PT, -R16, RZ, RZ ;  /* 0x000000ff10037210 */ /* 0x000fca0007ffe1ff */
[----:B------:R-:W-:-:S05]  /*1b80*/  IMAD R3, R2, R3, R12 ;  /* 0x0000000302037224 */ /* 0x000fca00078e020c */
[----:B------:R-:W-:-:S13]  /*1b90*/  ISETP.GT.U32.AND P1, PT, R2, R3, PT ;  /* 0x000000030200720c */ /* 0x000fda0003f24070 */
[----:B------:R-:W-:Y:S01]  /*1ba0*/  @!P1 IMAD.IADD R3, R3, 0x1, -R2 ;  /* 0x0000000103039824 */ /* 0x000fe200078e0a02 */
[----:B------:R-:W-:Y:S02]  /*1bb0*/  @!P1 IADD3 R16, PT, PT, R16, 0x1, RZ ;  /* 0x0000000110109810 */ /* 0x000fe40007ffe0ff */
[----:B------:R-:W-:Y:S02]  /*1bc0*/  ISETP.NE.AND P1, PT, R5, RZ, PT ;  /* 0x000000ff0500720c */ /* 0x000fe40003f25270 */
[----:B------:R-:W-:Y:S01]  /*1bd0*/  ISETP.GE.U32.AND P3, PT, R3, R2, PT ;  /* 0x000000020300720c */ /* 0x000fe20003f66070 */
[----:B------:R-:W-:Y:S01]  /*1be0*/  IMAD.MOV R2, RZ, RZ, -R4 ;  /* 0x000000ffff027224 */ /* 0x000fe200078e0a04 */
[----:B------:R-:W-:-:S03]  /*1bf0*/  LOP3.LUT R3, R6, R5, RZ, 0x3c, !PT ;  /* 0x0000000506037212 */ /* 0x000fc600078e3cff */
[----:B------:R-:W-:Y:S01]  /*1c00*/  IMAD R2, R15, R2, R18 ;  /* 0x000000020f027224 */ /* 0x000fe200078e0212 */
[----:B------:R-:W-:Y:S02]  /*1c10*/  ISETP.GE.AND P0, PT, R3, RZ, PT ;  /* 0x000000ff0300720c */ /* 0x000fe40003f06270 */
[----:B------:R-:W-:Y:S02]  /*1c20*/  IADD3 R3, PT, PT, -R6, RZ, RZ ;  /* 0x000000ff06037210 */ /* 0x000fe40007ffe1ff */
[----:B------:R-:W-:-:S03]  /*1c30*/  R2UR UR18, R2 ;  /* 0x00000000021272ca */ /* 0x000fc600000e0000 */
[----:B------:R-:W-:Y:S02]  /*1c40*/  @P3 VIADD R16, R16, 0x1 ;  /* 0x0000000110103836 */ /* 0x000fe40000000000 */
[----:B------:R-:W-:-:S04]  /*1c50*/  IMAD R7, R7, R3, R4 ;  /* 0x0000000307077224 */ /* 0x000fc800078e0204 */
[----:B------:R-:W-:Y:S01]  /*1c60*/  @!P0 IMAD.MOV R16, RZ, RZ, -R16 ;  /* 0x000000ffff108224 */ /* 0x000fe200078e0a10 */
[----:B------:R-:W-:-:S03]  /*1c70*/  @!P1 LOP3.LUT R16, RZ, R5, RZ, 0x33, !PT ;  /* 0x00000005ff109212 */ /* 0x000fc600078e33ff */
[----:B------:R-:W-:Y:S02]  /*1c80*/  USHF.L.U32 UR18, UR18, 0x6, URZ ;  /* 0x0000000612127899 */ /* 0x000fe400080006ff */
[----:B------:R-:W-:-:S04]  /*1c90*/  IMAD.MOV R2, RZ, RZ, -R16 ;  /* 0x000000ffff027224 */ /* 0x000fc800078e0a10 */
[----:B------:R-:W-:Y:S01]  /*1ca0*/  IMAD R6, R5, R2, R6 ;  /* 0x0000000205067224 */ /* 0x000fe200078e0206 */
[----:B--2---:R-:W-:Y:S06]  /*1cb0*/  BRA.U !UP0, `(.L_x_23) ;  /* 0x0000000508807547 */ /* 0x004fec000b800000 */
[----:B------:R-:W1:Y:S01]  /*1cc0*/  LDC.64 R2, c[0x0][0x5f8] ;  /* 0x00017e00ff027b82 */ /* 0x000e620000000a00 */
[----:B------:R-:W2:Y:S01]  /*1cd0*/  LDCU UR5, c[0x0][0x5c8] ;  /* 0x0000b900ff0577ac */ /* 0x000ea20008000800 */
[----:B------:R-:W1:Y:S06]  /*1ce0*/  LDCU.64 UR16, c[0x0][0x5c0] ;  /* 0x0000b800ff1077ac */ /* 0x000e6c0008000a00 */
[----:B------:R-:W2:Y:S01]  /*1cf0*/  LDC R17, c[0x0][0x600] ;  /* 0x00018000ff117b82 */ /* 0x000ea20000000800 */
[----:B------:R-:W4:Y:S01]  /*1d00*/  LDCU UR30, c[0x0][0x5a8] ;  /* 0x0000b500ff1e77ac */ /* 0x000f220008000800 */
[----:B------:R-:W1:Y:S01]  /*1d10*/  LDCU UR29, c[0x0][0x59c] ;  /* 0x0000b380ff1d77ac */ /* 0x000e620008000800 */
[----:B------:R-:W1:Y:S01]  /*1d20*/  LDCU UR28, c[0x0][0x590] ;  /* 0x0000b200ff1c77ac */ /* 0x000e620008000800 */
[----:B------:R-:W1:Y:S02]  /*1d30*/  LDCU UR27, c[0x0][0x594] ;  /* 0x0000b280ff1b77ac */ /* 0x000e640008000800 */
[----:B-1----:R-:W-:Y:S01]  /*1d40*/  IMAD R2, R7, UR16, R2 ;  /* 0x0000001007027c24 */ /* 0x002fe2000f8e0202 */
[----:B------:R-:W1:Y:S01]  /*1d50*/  LDCU UR26, c[0x0][0x598] ;  /* 0x0000b300ff1a77ac */ /* 0x000e620008000800 */
[----:B------:R-:W-:Y:S01]  /*1d60*/  IMAD R5, R6, UR17, R3 ;  /* 0x0000001106057c24 */ /* 0x000fe2000f8e0203 */
[----:B------:R-:W1:Y:S01]  /*1d70*/  LDCU UR23, c[0x0][0x5ac] ;  /* 0x0000b580ff1777ac */ /* 0x000e620008000800 */
[----:B--2---:R-:W-:Y:S01]  /*1d80*/  IMAD R4, R16, UR5, R17 ;  /* 0x0000000510047c24 */ /* 0x004fe2000f8e0211 */
[----:B------:R-:W2:Y:S01]  /*1d90*/  LDCU UR13, c[0x0][0x5b0] ;  /* 0x0000b600ff0d77ac */ /* 0x000ea20008000800 */
[----:B------:R-:W1:Y:S01]  /*1da0*/  LDCU UR8, c[0x0][0x5cc] ;  /* 0x0000b980ff0877ac */ /* 0x000e620008000800 */
[----:B------:R-:W1:Y:S01]  /*1db0*/  LDCU UR4, c[0x0][0x5ec] ;  /* 0x0000bd80ff0477ac */ /* 0x000e620008000800 */
[----:B------:R-:W1:Y:S01]  /*1dc0*/  LDCU.64 UR14, c[0x0][0x5a0] ;  /* 0x0000b400ff0e77ac */ /* 0x000e620008000a00 */
[----:B------:R-:W1:Y:S01]  /*1dd0*/  LDCU.64 UR10, c[0x0][0x5d0] ;  /* 0x0000ba00ff0a77ac */ /* 0x000e620008000a00 */
[----:B------:R-:W1:Y:S01]  /*1de0*/  LDCU.64 UR6, c[0x0][0x5f0] ;  /* 0x0000be00ff0677ac */ /* 0x000e620008000a00 */
[----:B------:R-:W-:Y:S01]  /*1df0*/  UMOV UR31, URZ ;  /* 0x000000ff001f7c82 */ /* 0x000fe20008000000 */
[----:B----4-:R-:W-:-:S05]  /*1e00*/  UMOV UR43, UR48 ;  /* 0x00000030002b7c82 */ /* 0x010fca0008000000 */
.L_x_29:
[----:B------:R-:W-:Y:S01]  /*1e10*/  @!P6 MOV R12, 0x4000 ;  /* 0x00004000000ce802 */ /* 0x000fe20000000f00 */
[----:B------:R-:W-:Y:S01]  /*1e20*/  ULEA UR37, UR43, UR45, 0x3 ;  /* 0x0000002d2b257291 */ /* 0x000fe2000f8e18ff */
[----:B--23--:R-:W-:Y:S11]  /*1e30*/  @P2 BRA `(.L_x_24) ;  /* 0x00000000000c2947 */ /* 0x00cff60003800000 */
[----:B------:R-:W-:Y:S04]  /*1e40*/  SHF.L.U32 R14, R10, 0x1f, RZ ;  /* 0x0000001f0a0e7819 */ /* 0x000fe800000006ff */
[----:B------:R-:W3:Y:S02]  /*1e50*/  SYNCS.PHASECHK.TRANS64.TRYWAIT P0, [UR37+0x68], R14 ;  /* 0x0000680eff0075a7 */ /* 0x000ee40008001125 */
[----:B---3--:R-:W-:Y:S05]  /*1e60*/  @!P0 BRA `(.L_x_25) ;  /* 0x0000006400c88947 */ /* 0x008fea0003800000 */
.L_x_24:
[----:B------:R4:W-:Y:S01]  /*1e70*/  @!P6 SYNCS.ARRIVE.TRANS64 RZ, [UR37], R12 ;  /* 0x0000000cffffe9a7 */ /* 0x0009e20008000025 */
[----:B------:R-:W-:Y:S04]  /*1e80*/  ULOP3.LUT UR5, UR47, 0x2, URZ, 0xfc, !UPT ;  /* 0x000000022f057892 */ /* 0x000fe8000f8efcff */
[----:B------:R-:W-:Y:S09]  /*1e90*/  UISETP.NE.AND UP0, UPT, UR5, 0x2, UPT ;  /* 0x000000020500788c */ /* 0x000ff2000bf05270 */
[----:B------:R-:W-:Y:S05]  /*1ea0*/  BRA.U UP0, `(.L_x_26) ;  /* 0x0000000100047547 */ /* 0x000fea000b800000 */
[----:B-12---:R-:W-:Y:S05]  /*1eb0*/  BPT.TRAP 0x1 ;  /* 0x000000040000795c */ /* 0x006fea0000300000 */
.L_x_26:
[----:B------:R-:W-:Y:S04]  /*1ec0*/  BSSY.RECONVERGENT B0, `(.L_x_27) ;  /* 0x0000003000007945 */ /* 0x000fe80003800200 */
[----:B------:R-:W-:Y:S05]  /*1ed0*/  @P5 BRA `(.L_x_28) ;  /* 0x0000000000045947 */ /* 0x000fea0003800000 */
[----:B-12---:R-:W-:Y:S05]  /*1ee0*/  BPT.TRAP 0x1 ;  /* 0x000000040000795c */ /* 0x006fea0000300000 */
.L_x_28:
[----:B-12---:R-:W-:Y:S05]  /*1ef0*/  BSYNC.RECONVERGENT B0 ;  /* 0x0000000000007941 */ /* 0x006fea0003800200 */
.L_x_27:
[----:B------:R-:W-:Y:S01]  /*1f00*/  UIADD3 UR48, UPT, UPT, UR43, 0x1, URZ ;  /* 0x000000012b307890 */ /* 0x000fe2000fffe0ff */
[----:B---3--:R-:W-:Y:S01]  /*1f10*/  IMAD.MOV.U32 R3, RZ, RZ, 0x3 ;  /* 0x00000003ff037424 */ /* 0x008fe200078e00ff */
[----:B------:R-:W-:Y:S02]  /*1f20*/  USHF.L.U32 UR39, UR31, 0x6, URZ ;  /* 0x000000061f277899 */ /* 0x000fe400080006ff */
[----:B------:R-:W-:Y:S02]  /*1f30*/  UISETP.NE.AND UP0, UPT, UR48, 0xd, UPT ;  /* 0x0000000d3000788c */ /* 0x000fe4000bf05270 */
[----:B------:R-:W-:Y:S02]  /*1f40*/  ULOP3.LUT UR5, UR39, UR24, URZ, 0xfc, !UPT ;  /* 0x0000001827057292 */ /* 0x000fe4000f8efcff */
[----:B------:R-:W-:Y:S02]  /*1f50*/  USEL UR34, URZ, 0x1, UP0 ;  /* 0x00000001ff227887 */ /* 0x000fe40008000000 */
[----:B------:R-:W-:Y:S01]  /*1f60*/  USEL UR48, UR48, URZ, UP0 ;  /* 0x000000ff30307287 */ /* 0x000fe20008000000 */
[----:B------:R-:W-:Y:S03]  /*1f70*/  ELECT P0, URZ, PT ;  /* 0x0000000000ff782f */ /* 0x000fe60003800000 */
[----:B------:R-:W-:Y:S01]  /*1f80*/  ULEA UR17, UR48, UR45, 0x3 ;  /* 0x0000002d30117291 */ /* 0x000fe2000f8e18ff */
[----:B------:R-:W-:Y:S01]  /*1f90*/  LOP3.LUT R10, R10, UR34, RZ, 0x3c, !PT ;  /* 0x000000220a0a7c12 */ /* 0x000fe2000f8e3cff */
[----:B------:R-:W-:Y:S02]  /*1fa0*/  UIMAD.WIDE.U32 UR32, UR5, UR27, URZ ;  /* 0x0000001b052072a5 */ /* 0x000fe4000f8e00ff */
[----:B------:R-:W-:Y:S01]  /*1fb0*/  UISETP.NE.AND UP1, UPT, UR28, 0x1, UPT ;  /* 0x000000011c00788c */ /* 0x000fe2000bf25270 */
[----:B------:R-:W-:Y:S01]  /*1fc0*/  SHF.L.U32 R14, R10, 0x1f, RZ ;  /* 0x0000001f0a0e7819 */ /* 0x000fe200000006ff */
[----:B------:R-:W-:Y:S02]  /*1fd0*/  USHF.R.U32.HI UR9, URZ, UR26, UR33 ;  /* 0x0000001aff097299 */ /* 0x000fe40008011621 */
[----:B------:R-:W-:Y:S01]  /*1fe0*/  UISETP.NE.AND UP0, UPT, UR29, 0x1, UPT ;  /* 0x000000011d00788c */ /* 0x000fe2000bf05270 */
[----:B------:R1:W2:Y:S01]  /*1ff0*/  SYNCS.PHASECHK.TRANS64.TRYWAIT P2, [UR17+0x68], R14 ;  /* 0x0000680eff0075a7 */ /* 0x0002a20008041111 */
[----:B------:R-:W-:Y:S01]  /*2000*/  USEL UR9, UR5, UR9, !UP1 ;  /* 0x0000000905097287 */ /* 0x000fe2000c800000 */
[----:B------:R-:W-:Y:S01]  /*2010*/  @P0 IMAD.U32 R17, R5, 0x20, R2 ;  /* 0x0000002005110824 */ /* 0x000fe200078e0002 */
[----:B------:R-:W-:Y:S01]  /*2020*/  UISETP.NE.AND UP2, UPT, UR30, 0x1, UPT ;  /* 0x000000011e00788c */ /* 0x000fe2000bf45270 */
[----:B------:R-:W-:Y:S01]  /*2030*/  @P0 R2UR UR17, R3 ;  /* 0x00000000031102ca */ /* 0x000fe200000e0000 */
[----:B------:R-:W-:Y:S01]  /*2040*/  UIMAD.WIDE.U32 UR32, UR9, UR14, URZ ;  /* 0x0000000e092072a5 */ /* 0x000fe2000f8e00ff */
[----:B------:R-:W-:Y:S01]  /*2050*/  @P0 IMAD.U32 R17, R4, 0x400, R17 ;  /* 0x0000040004110824 */ /* 0x000fe200078e0011 */
[----:B------:R-:W-:Y:S02]  /*2060*/  ULEA UR35, UR43, UR44, 0xc ;  /* 0x0000002c2b237291 */ /* 0x000fe4000f8e60ff */
[----:B------:R-:W-:Y:S02]  /*2070*/  USHF.R.U32.HI UR12, URZ, UR15, UR33 ;  /* 0x0000000fff0c7299 */ /* 0x000fe40008011621 */
[----:B------:R-:W-:Y:S01]  /*2080*/  UIADD3 UR25, UPT, UPT, -UR9, URZ, URZ ;  /* 0x000000ff09197290 */ /* 0x000fe2000fffe1ff */
[----:B------:R-:W-:Y:S01]  /*2090*/  @P0 R2UR UR41, R17 ;  /* 0x00000000112902ca */ /* 0x000fe200000e0000 */
[----:B------:R-:W-:Y:S02]  /*20a0*/  USEL UR12, UR9, UR12, !UP0 ;  /* 0x0000000c090c7287 */ /* 0x000fe4000c000000 */
[----:B------:R-:W-:Y:S02]  /*20b0*/  UIADD3 UR34, UP1, UPT, UR54, 0x80, URZ ;  /* 0x0000008036227890 */ /* 0x000fe4000ff3e0ff */
[----:B------:R-:W-:Y:S01]  /*20c0*/  UIMAD.WIDE.U32 UR32, UR12, UR23, URZ ;  /* 0x000000170c2072a5 */ /* 0x000fe2000f8e00ff */
[----:B------:R-:W-:Y:S01]  /*20d0*/  IMAD.U32 R3, RZ, RZ, UR17 ;  /* 0x00000011ff037e24 */ /* 0x000fe2000f8e00ff */
[----:B------:R-:W-:Y:S02]  /*20e0*/  ULEA UR42, UR43, UR45, 0xd ;  /* 0x0000002d2b2a7291 */ /* 0x000fe4000f8e68ff */
[----:B------:R-:W-:Y:S02]  /*20f0*/  USHF.R.U32.HI UR22, URZ, UR13, UR33 ;  /* 0x0000000dff167299 */ /* 0x000fe40008011621 */
[----:B------:R-:W-:Y:S02]  /*2100*/  UIADD3 UR32, UPT, UPT, -UR12, URZ, URZ ;  /* 0x000000ff0c207290 */ /* 0x000fe4000fffe1ff */
[----:B------:R-:W-:Y:S01]  /*2110*/  USEL UR22, UR12, UR22, !UP2 ;  /* 0x000000160c167287 */ /* 0x000fe2000d000000 */
[----:B----4-:R-:W-:Y:S01]  /*2120*/  IMAD.U32 R12, RZ, RZ, UR41 ;  /* 0x00000029ff0c7e24 */ /* 0x010fe2000f8e00ff */
[----:B------:R-:W-:Y:S02]  /*2130*/  ULEA UR43, UR35, UR45, 0x1 ;  /* 0x0000002d232b7291 */ /* 0x000fe4000f8e08ff */
[----:B------:R-:W-:Y:S02]  /*2140*/  UIMAD UR5, UR28, UR25, UR5 ;  /* 0x000000191c0572a4 */ /* 0x000fe4000f8e0205 */
[----:B------:R-:W-:Y:S01]  /*2150*/  UIADD3.X UR35, UPT, UPT, URZ, UR55, URZ, UP1, !UPT ;  /* 0x00000037ff237290 */ /* 0x000fe20008ffe4ff */
[----:B------:R-:W-:Y:S01]  /*2160*/  @P0 PRMT R3, R12, 0x5410, R3 ;  /* 0x000054100c030816 */ /* 0x000fe20000000003 */
[----:B------:R-:W-:Y:S02]  /*2170*/  UIADD3 UR36, UPT, UPT, UR42, 0x3400, URZ ;  /* 0x000034002a247890 */ /* 0x000fe4000fffe0ff */
[----:B------:R-:W-:Y:S01]  /*2180*/  UIADD3 UR25, UPT, UPT, -UR22, URZ, URZ ;  /* 0x000000ff16197290 */ /* 0x000fe2000fffe1ff */
[----:B------:R-:W-:Y:S01]  /*2190*/  @P0 R2UR UR42, R3 ;  /* 0x00000000032a02ca */ /* 0x000fe200000e0000 */
[----:B------:R-:W-:Y:S02]  /*21a0*/  UIMAD UR9, UR29, UR32, UR9 ;  /* 0x000000201d0972a4 */ /* 0x000fe4000f8e0209 */
[----:B------:R-:W-:Y:S02]  /*21b0*/  UIADD3 UR40, UP0, UPT, UR54, 0x180, URZ ;  /* 0x0000018036287890 */ /* 0x000fe4000ff1e0ff */
[----:B------:R-:W-:Y:S02]  /*21c0*/  UIMAD UR12, UR30, UR25, UR12 ;  /* 0x000000191e0c72a4 */ /* 0x000fe4000f8e020c */
[----:B------:R-:W-:Y:S02]  /*21d0*/  UIMAD UR19, UR5, UR8, UR4 ;  /* 0x00000008051372a4 */ /* 0x000fe4000f8e0204 */
[----:B------:R-:W-:Y:S01]  /*21e0*/  UIMAD UR20, UR9, UR10, UR6 ;  /* 0x0000000a091472a4 */ /* 0x000fe2000f8e0206 */
[----:B------:R-:W-:Y:S01]  /*21f0*/  UMOV UR56, 0x0 ;  /* 0x0000000000387882 */ /* 0x000fe20000000000 */
[----:B------:R-:W-:Y:S01]  /*2200*/  UMOV UR57, 0x10000000 ;  /* 0x1000000000397882 */ /* 0x000fe20000000000 */
[----:B------:R-:W-:Y:S01]  /*2210*/  UIADD3 UR16, UPT, UPT, UR43, 0x1d400, URZ ;  /* 0x0001d4002b107890 */ /* 0x000fe2000fffe0ff */
[----:B------:R1:W-:Y:S01]  /*2220*/  UTMALDG.2D [UR36], [UR34], desc[UR56] ;  /* 0x00003824220075b4 */ /* 0x0003e20008009000 */
[----:B------:R-:W-:Y:S02]  /*2230*/  UIMAD UR21, UR12, UR11, UR7 ;  /* 0x0000000b0c1572a4 */ /* 0x000fe4000f8e0207 */
[----:B------:R-:W-:Y:S01]  /*2240*/  UIADD3.X UR41, UPT, UPT, URZ, UR55, URZ, UP0, !UPT ;  /* 0x00000037ff297290 */ /* 0x000fe200087fe4ff */
[----:B------:R-:W-:Y:S01]  /*2250*/  UMOV UR17, UR37 ;  /* 0x0000002500117c82 */ /* 0x000fe20008000000 */
[----:B------:R-:W-:Y:S01]  /*2260*/  UIADD3 UR31, UPT, UPT, UR31, 0x1, URZ ;  /* 0x000000011f1f7890 */ /* 0x000fe2000fffe0ff */
[----:B------:R-:W-:Y:S01]  /*2270*/  UMOV UR25, UR46 ;  /* 0x0000002e00197c82 */ /* 0x000fe20008000000 */
[----:B------:R-:W-:Y:S02]  /*2280*/  UMOV UR43, UR48 ;  /* 0x00000030002b7c82 */ /* 0x000fe40008000000 */
[----:B------:R-:W-:Y:S03]  /*2290*/  UISETP.NE.AND UP0, UPT, UR31, UR46, UPT ;  /* 0x0000002e1f00728c */ /* 0x000fe6000bf05270 */
[----:B------:R1:W-:Y:S06]  /*22a0*/  UTMALDG.5D.IM2COL.MULTICAST [UR16], [UR40], UR42 ;  /* 0x00000010280073b4 */ /* 0x0003ec000806082a */
[----:B-1----:R-:W-:Y:S05]  /*22b0*/  BRA.U UP0, `(.L_x_29) ;  /* 0xfffffff900d47547 */ /* 0x002fea000b83ffff */
.L_x_23:
[----:B------:R-:W-:Y:S01]  /*22c0*/  ULEA UR4, UR48, UR45, 0x3 ;  /* 0x0000002d30047291 */ /* 0x000fe2000f8e18ff */
[----:B------:R-:W-:Y:S01]  /*22d0*/  SHF.L.U32 R2, R10, 0x1f, RZ ;  /* 0x0000001f0a027819 */ /* 0x000fe200000006ff */
[----:B------:R-:W-:Y:S01]  /*22e0*/  @!P4 SYNCS.ARRIVE.TRANS64.A1T0 RZ, [UR45+0x108], RZ ;  /* 0x000108ffffffc9a7 */ /* 0x000fe2000810002d */
[----:B------:R-:W-:-:S06]  /*22f0*/  UISETP.GT.AND UP0, UPT, UR52, UR51, UPT ;  /* 0x000000333400728c */ /* 0x000fcc000bf04270 */
[----:B------:R1:W4:Y:S03]  /*2300*/  SYNCS.PHASECHK.TRANS64.TRYWAIT P1, [UR4+0x68], R2 ;  /* 0x00006802ff0075a7 */ /* 0x0003260008021104 */
[----:B------:R-:W-:Y:S05]  /*2310*/  BRA.U !UP0, `(.L_x_30) ;  /* 0x0000000508847547 */ /* 0x000fea000b800000 */
[----:B-1----:R-:W1:Y:S01]  /*2320*/  LDC.64 R2, c[0x0][0x5f8] ;  /* 0x00017e00ff027b82 */ /* 0x002e620000000a00 */
[----:B------:R-:W3:Y:S01]  /*2330*/  LDCU UR5, c[0x0][0x5c8] ;  /* 0x0000b900ff0577ac */ /* 0x000ee20008000800 */
[----:B------:R-:W1:Y:S06]  /*2340*/  LDCU.64 UR8, c[0x0][0x5c0] ;  /* 0x0000b800ff0877ac */ /* 0x000e6c0008000a00 */
[----:B------:R-:W3:Y:S01]  /*2350*/  LDC R5, c[0x0][0x600] ;  /* 0x00018000ff057b82 */ /* 0x000ee20000000800 */
[----:B------:R-:W1:Y:S01]  /*2360*/  LDCU UR32, c[0x0][0x5a8] ;  /* 0x0000b500ff2077ac */ /* 0x000e620008000800 */
[----:B------:R-:W1:Y:S01]  /*2370*/  LDCU UR31, c[0x0][0x59c] ;  /* 0x0000b380ff1f77ac */ /* 0x000e620008000800 */
[----:B------:R-:W1:Y:S01]  /*2380*/  LDCU UR30, c[0x0][0x590] ;  /* 0x0000b200ff1e77ac */ /* 0x000e620008000800 */
[----:B------:R-:W1:Y:S02]  /*2390*/  LDCU UR29, c[0x0][0x594] ;  /* 0x0000b280ff1d77ac */ /* 0x000e640008000800 */
[----:B-1----:R-:W-:Y:S01]  /*23a0*/  IMAD R2, R7, UR8, R2 ;  /* 0x0000000807027c24 */ /* 0x002fe2000f8e0202 */
[----:B------:R-:W1:Y:S01]  /*23b0*/  LDCU UR28, c[0x0][0x598] ;  /* 0x0000b300ff1c77ac */ /* 0x000e620008000800 */
[----:B------:R-:W-:Y:S01]  /*23c0*/  IMAD R3, R6, UR9, R3 ;  /* 0x0000000906037c24 */ /* 0x000fe2000f8e0203 */
[----:B------:R-:W1:Y:S01]  /*23d0*/  LDCU UR27, c[0x0][0x5ac] ;  /* 0x0000b580ff1b77ac */ /* 0x000e620008000800 */
[----:B---3--:R-:W-:Y:S01]  /*23e0*/  IMAD R16, R16, UR5, R5 ;  /* 0x0000000510107c24 */ /* 0x008fe2000f8e0205 */
[----:B------:R-:W3:Y:S01]  /*23f0*/  LDCU UR26, c[0x0][0x5b0] ;  /* 0x0000b600ff1a77ac */ /* 0x000ee20008000800 */
[----:B------:R-:W1:Y:S01]  /*2400*/  LDCU UR15, c[0x0][0x5cc] ;  /* 0x0000b980ff0f77ac */ /* 0x000e620008000800 */
[----:B------:R-:W1:Y:S01]  /*2410*/  LDCU UR4, c[0x0][0x5ec] ;  /* 0x0000bd80ff0477ac */ /* 0x000e620008000800 */
[----:B------:R-:W1:Y:S01]  /*2420*/  LDCU.64 UR22, c[0x0][0x5a0] ;  /* 0x0000b400ff1677ac */ /* 0x000e620008000a00 */
[----:B------:R-:W1:Y:S01]  /*2430*/  LDCU.64 UR20, c[0x0][0x5d0] ;  /* 0x0000ba00ff1477ac */ /* 0x000e620008000a00 */
[----:B------:R-:W1:Y:S01]  /*2440*/  LDCU.64 UR6, c[0x0][0x5f0] ;  /* 0x0000be00ff0677ac */ /* 0x000e620008000a00 */
[----:B------:R-:W-:Y:S01]  /*2450*/  UIADD3 UR16, UPT, UPT, UR49, UR25, URZ ;  /* 0x0000001931107290 */ /* 0x000fe2000fffe0ff */
[----:B------:R-:W-:-:S11]  /*2460*/  UMOV UR53, UR48 ;  /* 0x0000003000357c82 */ /* 0x000fd60008000000 */
.L_x_36:
[----:B------:R-:W-:Y:S01]  /*2470*/  @!P6 MOV R5, 0x4000 ;  /* 0x000040000005e802 */ /* 0x000fe20000000f00 */
[----:B------:R-:W-:Y:S01]  /*2480*/  ULEA UR41, UR53, UR45, 0x3 ;  /* 0x0000002d35297291 */ /* 0x000fe2000f8e18ff */
[----:B---34-:R-:W-:Y:S11]  /*2490*/  @P1 BRA `(.L_x_31) ;  /* 0x00000000000c1947 */ /* 0x018ff60003800000 */
[----:B------:R-:W-:Y:S04]  /*24a0*/  SHF.L.U32 R7, R10, 0x1f, RZ ;  /* 0x0000001f0a077819 */ /* 0x000fe800000006ff */
[----:B------:R-:W4:Y:S02]  /*24b0*/  SYNCS.PHASECHK.TRANS64.TRYWAIT P0, [UR41+0x68], R7 ;  /* 0x00006807ff0075a7 */ /* 0x000f240008001129 */
[----:B----4-:R-:W-:Y:S05]  /*24c0*/  @!P0 BRA `(.L_x_32) ;  /* 0x0000006000488947 */ /* 0x010fea0003800000 */
.L_x_31:
[----:B------:R1:W-:Y:S01]  /*24d0*/  @!P6 SYNCS.ARRIVE.TRANS64 RZ, [UR41], R5 ;  /* 0x00000005ffffe9a7 */ /* 0x0003e20008000029 */
[----:B------:R-:W-:Y:S04]  /*24e0*/  ULOP3.LUT UR5, UR47, 0x2, URZ, 0xfc, !UPT ;  /* 0x000000022f057892 */ /* 0x000fe8000f8efcff */
[----:B------:R-:W-:Y:S09]  /*24f0*/  UISETP.NE.AND UP0, UPT, UR5, 0x2, UPT ;  /* 0x000000020500788c */ /* 0x000ff2000bf05270 */
[----:B------:R-:W-:Y:S05]  /*2500*/  BRA.U UP0, `(.L_x_33) ;  /* 0x0000000100047547 */ /* 0x000fea000b800000 */
[----:B-1-3--:R-:W-:Y:S05]  /*2510*/  BPT.TRAP 0x1 ;  /* 0x000000040000795c */ /* 0x00afea0000300000 */
.L_x_33:
[----:B------:R-:W-:Y:S04]  /*2520*/  BSSY.RECONVERGENT B0, `(.L_x_34) ;  /* 0x0000003000007945 */ /* 0x000fe80003800200 */
[----:B------:R-:W-:Y:S05]  /*2530*/  @P5 BRA `(.L_x_35) ;  /* 0x0000000000045947 */ /* 0x000fea0003800000 */
[----:B-1-3--:R-:W-:Y:S05]  /*2540*/  BPT.TRAP 0x1 ;  /* 0x000000040000795c */ /* 0x00afea0000300000 */
.L_x_35:
[----:B-1-3--:R-:W-:Y:S05]  /*2550*/  BSYNC.RECONVERGENT B0 ;  /* 0x0000000000007941 */ /* 0x00afea0003800200 */
.L_x_34:
[----:B------:R-:W-:Y:S01]  /*2560*/  UIADD3 UR48, UPT, UPT, UR53, 0x1, URZ ;  /* 0x0000000135307890 */ /* 0x000fe2000fffe0ff */
[----:B----4-:R-:W-:Y:S01]  /*2570*/  IMAD.MOV.U32 R4, RZ, RZ, 0x3 ;  /* 0x00000003ff047424 */ /* 0x010fe200078e00ff */
        /* <DEDUP_REMOVED lines=13> */
[----:B------:R1:W3:Y:S01]  /*2650*/  SYNCS.PHASECHK.TRANS64.TRYWAIT P1, [UR9+0x68], R6 ;  /* 0x00006806ff0075a7 */ /* 0x0002e20008021109 */
        /* <DEDUP_REMOVED lines=18> */
[----:B------:R-:W-:Y:S01]  /*2780*/  IMAD.U32 R5, RZ, RZ, UR10 ;  /* 0x0000000aff057e24 */ /* 0x000fe2000f8e00ff */
        /* <DEDUP_REMOVED lines=9> */
[----:B------:R-:W-:Y:S02]  /*2820*/  UIADD3 UR8, UPT, UPT, UR42, 0x1d400, URZ ;  /* 0x0001d4002a087890 */ /* 0x000fe4000fffe0ff */
[----:B------:R-:W-:Y:S02]  /*2830*/  UIMAD UR19, UR32, UR33, UR19 ;  /* 0x00000021201372a4 */ /* 0x000fe4000f8e0213 */
[----:B------:R-:W-:Y:S02]  /*2840*/  UIMAD UR11, UR5, UR15, UR4 ;  /* 0x0000000f050b72a4 */ /* 0x000fe4000f8e0204 */
[----:B------:R-:W-:Y:S01]  /*2850*/  UIMAD UR12, UR17, UR20, UR6 ;  /* 0x00000014110c72a4 */ /* 0x000fe2000f8e0206 */
[----:B------:R-:W-:Y:S01]  /*2860*/  UMOV UR58, 0x0 ;  /* 0x00000000003a7882 */ /* 0x000fe20000000000 */
[----:B------:R-:W-:Y:S01]  /*2870*/  UMOV UR59, 0x10000000 ;  /* 0x10000000003b7882 */ /* 0x000fe20000000000 */
[----:B------:R-:W-:Y:S01]  /*2880*/  UMOV UR42, UR38 ;  /* 0x00000026002a7c82 */ /* 0x000fe20008000000 */
[----:B------:R-:W-:Y:S01]  /*2890*/  UIMAD UR13, UR19, UR21, UR7 ;  /* 0x00000015130d72a4 */ /* 0x000fe2000f8e0207 */
[----:B------:R1:W-:Y:S01]  /*28a0*/  UTMALDG.2D [UR40], [UR36], desc[UR58] ;  /* 0x00003a28240075b4 */ /* 0x0003e20008009000 */
[----:B------:R-:W-:Y:S01]  /*28b0*/  UIADD3.X UR57, UPT, UPT, URZ, UR55, URZ, UP0, !UPT ;  /* 0x00000037ff397290 */ /* 0x000fe200087fe4ff */
[----:B------:R-:W-:Y:S01]  /*28c0*/  UMOV UR9, UR41 ;  /* 0x0000002900097c82 */ /* 0x000fe20008000000 */
[----:B------:R-:W-:Y:S01]  /*28d0*/  UMOV UR10, UR18 ;  /* 0x00000012000a7c82 */ /* 0x000fe20008000000 */
[----:B------:R-:W-:Y:S01]  /*28e0*/  UIADD3 UR25, UPT, UPT, UR25, 0x1, URZ ;  /* 0x0000000119197890 */ /* 0x000fe2000fffe0ff */
[----:B------:R-:W-:Y:S03]  /*28f0*/  UMOV UR53, UR48 ;  /* 0x0000003000357c82 */ /* 0x000fe60008000000 */
[----:B------:R-:W-:Y:S02]  /*2900*/  UISETP.NE.AND UP0, UPT, UR25, UR16, UPT ;  /* 0x000000101900728c */ /* 0x000fe4000bf05270 */
[----:B------:R1:W-:Y:S07]  /*2910*/  UTMALDG.5D.IM2COL.MULTICAST [UR8], [UR56], UR39 ;  /* 0x00000008380073b4 */ /* 0x0003ee0008060827 */
[----:B-1----:R-:W-:Y:S05]  /*2920*/  BRA.U UP0, `(.L_x_36) ;  /* 0xfffffff900d07547 */ /* 0x002fea000b83ffff */
.L_x_30:
[----:B------:R-:W-:Y:S01]  /*2930*/  SHF.L.U32 R3, R8, 0x1f, RZ ;  /* 0x0000001f08037819 */ /* 0x000fe200000006ff */
[----:B------:R-:W-:-:S03]  /*2940*/  NOP ;  /* 0x0000000000007918 */ /* 0x000fc60000000000 */
[----:B------:R-:W2:Y:S02]  /*2950*/  SYNCS.PHASECHK.TRANS64.TRYWAIT P0, [UR45+0x110], R3 ;  /* 0x00011003ff0075a7 */ /* 0x000ea4000800112d */
[----:B--2---:R-:W-:Y:S05]  /*2960*/  @!P0 BRA `(.L_x_37) ;  /* 0x0000005c00388947 */ /* 0x004fea0003800000 */
.L_x_127:
[----:B------:R-:W2:Y:S01]  /*2970*/  LDS.128 R4, [UR45+0x150] ;  /* 0x0001502dff047984 */ /* 0x000ea20008000c00 */
[----:B------:R-:W-:Y:S01]  /*2980*/  UIADD3 UR4, UPT, UPT, UR45, 0x118, URZ ;  /* 0x000001182d047890 */ /* 0x000fe2000fffe0ff */
[----:B---34-:R-:W-:Y:S01]  /*2990*/  ISETP.GE.AND P1, PT, R26, 0x1, PT ;  /* 0x000000011a00780c */ /* 0x018fe20003f26270 */
[----:B------:R-:W-:Y:S01]  /*29a0*/  @!PT LDS RZ, [RZ] ;  /* 0x00000000fffff984 */ /* 0x000fe20000000800 */
[----:B------:R-:W-:Y:S01]  /*29b0*/  @!PT LDS RZ, [RZ] ;  /* 0x00000000fffff984 */ /* 0x000fe20000000800 */
[----:B------:R-:W-:Y:S01]  /*29c0*/  @!PT LDS RZ, [RZ] ;  /* 0x00000000fffff984 */ /* 0x000fe20000000800 */
[----:B------:R-:W-:Y:S01]  /*29d0*/  @!PT LDS RZ, [RZ] ;  /* 0x00000000fffff984 */ /* 0x000fe20000000800 */
[----:B------:R3:W-:Y:S06]  /*29e0*/  MEMBAR.ALL.CTA ;  /* 0x0000000000007992 */ /* 0x0007ec0000008000 */
[----:B---3--:R-:W3:Y:S01]  /*29f0*/  FENCE.VIEW.ASYNC.S ;  /* 0x00000000000073c6 */ /* 0x008ee20000000000 */
[----:B------:R-:W-:-:S09]  /*2a00*/  UPRMT UR4, URZ, 0x654, UR4 ;  /* 0x00000654ff047896 */ /* 0x000fd20008000004 */
[----:B---3--:R-:W-:Y:S01]  /*2a10*/  SYNCS.ARRIVE.TRANS64.RED.A1T0 RZ, [UR4], RZ ;  /* 0x000000ffffff79a7 */ /* 0x008fe20008100404 */
[----:B--2---:R-:W-:-:S13]  /*2a20*/  LOP3.LUT P0, RZ, R6, 0x1, RZ, 0xc0, !PT ;  /* 0x0000000106ff7812 */ /* 0x004fda000780c0ff */
[----:B------:R-:W-:Y:S02]  /*2a30*/  @P0 MOV R13, R4 ;  /* 0x00000004000d0202 */ /* 0x000fe40000000f00 */
[----:B------:R-:W-:Y:S01]  /*2a40*/  @P0 LOP3.LUT R11, R5, 0xffff, RZ, 0xc0, !PT ;  /* 0x0000ffff050b0812 */ /* 0x000fe200078ec0ff */
[----:B------:R-:W-:Y:S06]  /*2a50*/  @!P1 BRA `(.L_x_38) ;  /* 0x0000000000b89947 */ /* 0x000fec0003800000 */
[----:B------:R-:W2:Y:S01]  /*2a60*/  LDC.64 R4, c[0x0][0xc18] ;  /* 0x00030600ff047b82 */ /* 0x000ea20000000a00 */
[----:B------:R-:W-:-:S07]  /*2a70*/  ISETP.NE.AND P3, PT, R26, 0x1, PT ;  /* 0x000000011a00780c */ /* 0x000fce0003f65270 */
[----:B------:R-:W3:Y:S08]  /*2a80*/  LDC.64 R6, c[0x0][0xc10] ;  /* 0x00030400ff067b82 */ /* 0x000ef00000000a00 */
[----:B------:R-:W4:Y:S08]  /*2a90*/  LDC R12, c[0x0][0xc20] ;  /* 0x00030800ff0c7b82 */ /* 0x000f300000000800 */
[----:B------:R-:W4:Y:S01]  /*2aa0*/  LDC R14, c[0x0][0xc0c] ;  /* 0x00030300ff0e7b82 */ /* 0x000f220000000800 */
[----:B--2---:R-:W-:Y:S01]  /*2ab0*/  IMAD.HI.U32 R17, R0, R5, RZ ;  /* 0x0000000500117227 */ /* 0x004fe200078e00ff */
[----:B------:R-:W-:-:S03]  /*2ac0*/  ISETP.NE.AND P1, PT, R4, 0x1, PT ;  /* 0x000000010400780c */ /* 0x000fc60003f25270 */
[----:B------:R-:W-:-:S03]  /*2ad0*/  IMAD.HI.U32 R5, R11, R5, RZ ;  /* 0x000000050b057227 */ /* 0x000fc600078e00ff */
[----:B-1----:R-:W1:Y:S01]  /*2ae0*/  LDC.64 R2, c[0x0][0xc28] ;  /* 0x00030a00ff027b82 */ /* 0x002e620000000a00 */
[----:B---3--:R-:W-:-:S04]  /*2af0*/  IMAD.HI.U32 R16, R9, R6, RZ ;  /* 0x0000000609107227 */ /* 0x008fc800078e00ff */
[----:B------:R-:W-:Y:S01]  /*2b00*/  IMAD.HI.U32 R18, R13, R6, RZ ;  /* 0x000000060d127227 */ /* 0x000fe200078e00ff */
[----:B------:R-:W-:Y:S02]  /*2b10*/  SHF.R.U32.HI R16, RZ, R7, R16 ;  /* 0x00000007ff107219 */ /* 0x000fe40000011610 */
[-C--:B----4-:R-:W-:Y:S02]  /*2b20*/  SHF.R.U32.HI R17, RZ, R12.reuse, R17 ;  /* 0x0000000cff117219 */ /* 0x090fe40000011611 */
[----:B------:R-:W-:Y:S02]  /*2b30*/  SHF.R.U32.HI R12, RZ, R12, R5 ;  /* 0x0000000cff0c7219 */ /* 0x000fe40000011605 */
[----:B------:R-:W-:Y:S02]  /*2b40*/  SEL R17, R0, R17, !P1 ;  /* 0x0000001100117207 */ /* 0x000fe40004800000 */
[----:B------:R-:W-:Y:S02]  /*2b50*/  SHF.R.U32.HI R18, RZ, R7, R18 ;  /* 0x00000007ff127219 */ /* 0x000fe40000011612 */
[----:B------:R-:W-:-:S02]  /*2b60*/  ISETP.NE.AND P2, PT, R14, 0x1, PT ;  /* 0x000000010e00780c */ /* 0x000fc40003f45270 */
[----:B------:R-:W-:Y:S02]  /*2b70*/  SEL R5, R11, R12, !P1 ;  /* 0x0000000c0b057207 */ /* 0x000fe40004800000 */
[----:B------:R-:W-:Y:S02]  /*2b80*/  SEL R19, R9, R16, !P2 ;  /* 0x0000001009137207 */ /* 0x000fe40005000000 */
[----:B------:R-:W-:Y:S01]  /*2b90*/  SEL R7, R13, R18, !P2 ;  /* 0x000000120d077207 */ /* 0x000fe20005000000 */
[----:B-1----:R-:W-:-:S04]  /*2ba0*/  IMAD.HI.U32 R16, R17, R2, RZ ;  /* 0x0000000211107227 */ /* 0x002fc800078e00ff */
[----:B------:R-:W-:Y:S01]  /*2bb0*/  IMAD.HI.U32 R6, R19, R2, RZ ;  /* 0x0000000213067227 */ /* 0x000fe200078e00ff */
[----:B------:R-:W-:-:S04]  /*2bc0*/  @P3 SHF.R.U32.HI R17, RZ, R3, R16 ;  /* 0x00000003ff113219 */ /* 0x000fc80000011610 */
[----:B------:R-:W-:Y:S01]  /*2bd0*/  @P3 SHF.R.U32.HI R19, RZ, R3, R6 ;  /* 0x00000003ff133219 */ /* 0x000fe20000011606 */
[----:B------:R-:W-:-:S04]  /*2be0*/  IMAD R17, R26, R17, RZ ;  /* 0x000000111a117224 */ /* 0x000fc800078e02ff */
[----:B------:R-:W-:Y:S01]  /*2bf0*/  IMAD R6, R26, R19, RZ ;  /* 0x000000131a067224 */ /* 0x000fe200078e02ff */
[----:B------:R-:W-:-:S04]  /*2c00*/  ISETP.GE.AND P1, PT, R5, R17, PT ;  /* 0x000000110500720c */ /* 0x000fc80003f26270 */
[----:B------:R-:W-:Y:S01]  /*2c10*/  ISETP.GE.OR P1, PT, R7, R6, P1 ;  /* 0x000000060700720c */ /* 0x000fe20000f26670 */
[----:B------:R-:W-:-:S05]  /*2c20*/  IMAD.HI.U32 R6, R5, R2, RZ ;  /* 0x0000000205067227 */ /* 0x000fca00078e00ff */
[----:B------:R-:W-:-:S04]  /*2c30*/  SHF.R.U32.HI R6, RZ, R3, R6 ;  /* 0x00000003ff067219 */ /* 0x000fc80000011606 */
[----:B------:R-:W-:-:S03]  /*2c40*/  SEL R6, R5, R6, !P3 ;  /* 0x0000000605067207 */ /* 0x000fc60005800000 */
[----:B------:R-:W-:-:S04]  /*2c50*/  @!P1 IMAD.HI.U32 R12, R7, R2, RZ ;  /* 0x00000002070c9227 */ /* 0x000fc800078e00ff */
[----:B------:R-:W-:Y:S01]  /*2c60*/  IMAD.MOV R2, RZ, RZ, -R6 ;  /* 0x000000ffff027224 */ /* 0x000fe200078e0a06 */
[----:B------:R-:W-:-:S03]  /*2c70*/  @!P1 SHF.R.U32.HI R12, RZ, R3, R12 ;  /* 0x00000003ff0c9219 */ /* 0x000fc6000001160c */
[----:B------:R-:W-:Y:S01]  /*2c80*/  IMAD R2, R26, R2, R5 ;  /* 0x000000021a027224 */ /* 0x000fe200078e0205 */
[----:B------:R-:W-:Y:S02]  /*2c90*/  @!P1 SEL R3, R7, R12, !P3 ;  /* 0x0000000c07039207 */ /* 0x000fe40005800000 */
[----:B------:R-:W-:-:S03]  /*2ca0*/  IADD3 R12, PT, PT, -R5, RZ, RZ ;  /* 0x000000ff050c7210 */ /* 0x000fc60007ffe1ff */
[--C-:B------:R-:W-:Y:S02]  /*2cb0*/  @!P1 IMAD.IADD R6, R6, 0x1, -R3.reuse ;  /* 0x0000000106069824 */ /* 0x100fe400078e0a03 */
[----:B------:R-:W-:Y:S01]  /*2cc0*/  @!P1 IMAD R3, R2, R19, R3 ;  /* 0x0000001302039224 */ /* 0x000fe200078e0203 */
[----:B------:R-:W-:Y:S01]  /*2cd0*/  IADD3 R2, PT, PT, -R7, RZ, RZ ;  /* 0x000000ff07027210 */ /* 0x000fe20007ffe1ff */
[----:B------:R-:W-:Y:S02]  /*2ce0*/  @!P1 IMAD R5, R26, R6, R7 ;  /* 0x000000061a059224 */ /* 0x000fe400078e0207 */
[----:B------:R-:W-:Y:S02]  /*2cf0*/  IMAD R11, R4, R12, R11 ;  /* 0x0000000c040b7224 */ /* 0x000fe400078e020b */
[----:B------:R-:W-:Y:S02]  /*2d00*/  @!P1 IMAD.MOV.U32 R7, RZ, RZ, R3 ;  /* 0x000000ffff079224 */ /* 0x000fe400078e0003 */
[----:B------:R-:W-:-:S02]  /*2d10*/  IMAD R2, R14, R2, R13 ;  /* 0x000000020e027224 */ /* 0x000fc400078e020d */
[----:B------:R-:W-:Y:S02]  /*2d20*/  IMAD R11, R5, R4, R11 ;  /* 0x00000004050b7224 */ /* 0x000fe400078e020b */
[----:B------:R-:W-:Y:S02]  /*2d30*/  IMAD R13, R7, R14, R2 ;  /* 0x0000000e070d7224 */ /* 0x000fe400078e0202 */
.L_x_38:
[----:B------:R-:W2:Y:S02]  /*2d40*/  LDCU UR4, c[0x0][0xc30] ;  /* 0x00018600ff0477ac */ /* 0x000ea40008000800 */
[----:B--2---:R-:W-:-:S09]  /*2d50*/  UISETP.NE.AND UP0, UPT, UR4, 0x1, UPT ;  /* 0x000000010400788c */ /* 0x004fd2000bf05270 */
[----:B------:R-:W-:Y:S05]  /*2d60*/  BRA.U UP0, `(.L_x_39) ;  /* 0x0000000100407547 */ /* 0x000fea000b800000 */
[----:B------:R-:W2:Y:S08]  /*2d70*/  LDC.64 R4, c[0x0][0xc10] ;  /* 0x00030400ff047b82 */ /* 0x000eb00000000a00 */
[----:B-1----:R-:W1:Y:S08]  /*2d80*/  LDC.64 R2, c[0x0][0xc18] ;  /* 0x00030600ff027b82 */ /* 0x002e700000000a00 */
[----:B------:R-:W3:Y:S08]  /*2d90*/  LDC R6, c[0x0][0xc20] ;  /* 0x00030800ff067b82 */ /* 0x000ef00000000800 */
[----:B------:R-:W4:Y:S01]  /*2da0*/  LDC R12, c[0x0][0xc0c] ;  /* 0x00030300ff0c7b82 */ /* 0x000f220000000800 */
[----:B--2---:R-:W-:-:S05]  /*2db0*/  IMAD.HI.U32 R4, R13, R4, RZ ;  /* 0x000000040d047227 */ /* 0x004fca00078e00ff */
[----:B------:R-:W-:Y:S01]  /*2dc0*/  SHF.R.U32.HI R4, RZ, R5, R4 ;  /* 0x00000005ff047219 */ /* 0x000fe20000011604 */
[----:B-1----:R-:W-:Y:S01]  /*2dd0*/  IMAD.HI.U32 R3, R11, R3, RZ ;  /* 0x000000030b037227 */ /* 0x002fe200078e00ff */
[----:B------:R-:W-:-:S04]  /*2de0*/  ISETP.NE.AND P1, PT, R2, 0x1, PT ;  /* 0x000000010200780c */ /* 0x000fc80003f25270 */
[----:B---3--:R-:W-:-:S04]  /*2df0*/  SHF.R.U32.HI R6, RZ, R6, R3 ;  /* 0x00000006ff067219 */ /* 0x008fc80000011603 */
[----:B------:R-:W-:Y:S02]  /*2e00*/  SEL R3, R11, R6, !P1 ;  /* 0x000000060b037207 */ /* 0x000fe40004800000 */
[----:B----4-:R-:W-:-:S04]  /*2e10*/  ISETP.NE.AND P2, PT, R12, 0x1, PT ;  /* 0x000000010c00780c */ /* 0x010fc80003f45270 */
[----:B------:R-:W-:-:S05]  /*2e20*/  SEL R4, R13, R4, !P2 ;  /* 0x000000040d047207 */ /* 0x000fca0005000000 */
[----:B------:R-:W-:Y:S02]  /*2e30*/  IMAD.IADD R5, R3, 0x1, -R4 ;  /* 0x0000000103057824 */ /* 0x000fe400078e0a04 */
[----:B------:R-:W-:Y:S02]  /*2e40*/  IMAD.IADD R3, R4, 0x1, -R3 ;  /* 0x0000000104037824 */ /* 0x000fe400078e0a03 */
[----:B------:R-:W-:Y:S02]  /*2e50*/  IMAD R13, R5, R12, R13 ;  /* 0x0000000c050d7224 */ /* 0x000fe400078e020d */
[----:B------:R-:W-:-:S07]  /*2e60*/  IMAD R11, R3, R2, R11 ;  /* 0x00000002030b7224 */ /* 0x000fce00078e020b */
.L_x_39:
[----:B------:R-:W-:Y:S01]  /*2e70*/  PLOP3.LUT P4, PT, PT, PT, PT, 0x80, 0x8 ;  /* 0x000000000008781c */ /* 0x000fe20003f8f070 */
[----:B------:R-:W-:Y:S01]  /*2e80*/  IMAD.IADD R19, R13, 0x1, R64 ;  /* 0x000000010d137824 */ /* 0x000fe200078e0240 */
[----:B------:R-:W-:Y:S01]  /*2e90*/  LOP3.LUT R8, R8, 0x1, RZ, 0x3c, !PT ;  /* 0x0000000108087812 */ /* 0x000fe200078e3cff */
[----:B------:R-:W-:Y:S01]  /*2ea0*/  IMAD.IADD R18, R11, 0x1, R58 ;  /* 0x000000010b127824 */ /* 0x000fe200078e023a */
[----:B------:R-:W-:Y:S09]  /*2eb0*/  @P0 BRA `(.L_x_40) ;  /* 0xffffffe8000c0947 */ /* 0x000ff2000383ffff */
[----:B------:R-:W-:Y:S01]  /*2ec0*/  UIADD3 UR45, UPT, UPT, UR45, 0x68, URZ ;  /* 0x000000682d2d7890 */ /* 0x000fe2000fffe0ff */
[----:B-1----:R-:W-:-:S03]  /*2ed0*/  SHF.L.U32 R3, R10, 0x1f, RZ ;  /* 0x0000001f0a037819 */ /* 0x002fc600000006ff */
[----:B------:R-:W-:-:S09]  /*2ee0*/  ULEA UR4, UR48, UR45, 0x3 ;  /* 0x0000002d30047291 */ /* 0x000fd2000f8e18ff */
[----:B------:R-:W1:Y:S02]  /*2ef0*/  SYNCS.PHASECHK.TRANS64.TRYWAIT P0, [UR4], R3 ;  /* 0x00000003ff0075a7 */ /* 0x000e640008001104 */
[----:B-1----:R-:W-:Y:S05]  /*2f00*/  @!P0 BRA `(.L_x_41) ;  /* 0x0000005400e88947 */ /* 0x002fea0003800000 */
.L_x_129:
[----:B------:R-:W-:-:S04]  /*2f10*/  UIADD3 UR5, UPT, UPT, UR48, 0x1, URZ ;  /* 0x0000000130057890 */ /* 0x000fc8000fffe0ff */
[----:B------:R-:W-:-:S04]  /*2f20*/  UISETP.NE.AND UP0, UPT, UR5, 0xd, UPT ;  /* 0x0000000d0500788c */ /* 0x000fc8000bf05270 */
[----:B------:R-:W-:Y:S02]  /*2f30*/  USEL UR6, URZ, 0x1, UP0 ;  /* 0x00000001ff067887 */ /* 0x000fe40008000000 */
[----:B------:R-:W-:-:S04]  /*2f40*/  USEL UR5, UR5, URZ, UP0 ;  /* 0x000000ff05057287 */ /* 0x000fc80008000000 */
[----:B------:R-:W-:Y:S01]  /*2f50*/  ULEA UR4, UR5, UR45, 0x3 ;  /* 0x0000002d05047291 */ /* 0x000fe2000f8e18ff */
[----:B------:R-:W-:-:S04]  /*2f60*/  LOP3.LUT R2, R10, UR6, RZ, 0x3c, !PT ;  /* 0x000000060a027c12 */ /* 0x000fc8000f8e3cff */
[----:B-1----:R-:W-:-:S04]  /*2f70*/  SHF.L.U32 R3, R2, 0x1f, RZ ;  /* 0x0000001f02037819 */ /* 0x002fc800000006ff */
[----:B------:R-:W1:Y:S02]  /*2f80*/  SYNCS.PHASECHK.TRANS64.TRYWAIT P0, [UR4], R3 ;  /* 0x00000003ff0075a7 */ /* 0x000e640008001104 */
[----:B-1----:R-:W-:Y:S05]  /*2f90*/  @!P0 BRA `(.L_x_42) ;  /* 0x0000005400dc8947 */ /* 0x002fea0003800000 */
.L_x_131:
        /* <DEDUP_REMOVED lines=9> */
.L_x_133:
        /* <DEDUP_REMOVED lines=9> */
.L_x_135:
        /* <DEDUP_REMOVED lines=9> */
.L_x_137:
        /* <DEDUP_REMOVED lines=9> */
.L_x_139:
        /* <DEDUP_REMOVED lines=9> */
.L_x_141:
        /* <DEDUP_REMOVED lines=9> */
.L_x_143:
        /* <DEDUP_REMOVED lines=9> */
.L_x_145:
        /* <DEDUP_REMOVED lines=9> */
.L_x_147:
        /* <DEDUP_REMOVED lines=9> */
.L_x_149:
        /* <DEDUP_REMOVED lines=9> */
.L_x_151:
[----:B------:R-:W-:-:S04]  /*3540*/  UIADD3 UR5, UPT, UPT, UR5, 0x1, URZ ;  /* 0x0000000105057890 */ /* 0x000fc8000fffe0ff */
[----:B------:R-:W-:-:S04]  /*3550*/  UISETP.NE.AND UP0, UPT, UR5, 0xd, UPT ;  /* 0x0000000d0500788c */ /* 0x000fc8000bf05270 */
[----:B------:R-:W-:Y:S02]  /*3560*/  USEL UR4, URZ, 0x1, UP0 ;  /* 0x00000001ff047887 */ /* 0x000fe40008000000 */
[----:B------:R-:W-:-:S04]  /*3570*/  USEL UR5, UR5, URZ, UP0 ;  /* 0x000000ff05057287 */ /* 0x000fc80008000000 */
[----:B------:R-:W-:Y:S01]  /*3580*/  ULEA UR5, UR5, UR45, 0x3 ;  /* 0x0000002d05057291 */ /* 0x000fe2000f8e18ff */
[----:B-1----:R-:W-:-:S04]  /*3590*/  LOP3.LUT R3, R2, UR4, RZ, 0x3c, !PT ;  /* 0x0000000402037c12 */ /* 0x002fc8000f8e3cff */
[----:B------:R-:W-:Y:S01]  /*35a0*/  SHF.L.U32 R3, R3, 0x1f, RZ ;  /* 0x0000001f03037819 */ /* 0x000fe200000006ff */
[----:B------:R-:W-:-:S07]  /*35b0*/  IMAD.U32 R0, RZ, RZ, UR5 ;  /* 0x00000005ff007e24 */ /* 0x000fce000f8e00ff */
.L_x_53:
[----:B-1----:R1:W2:Y:S02]  /*35c0*/  SYNCS.PHASECHK.TRANS64.TRYWAIT P0, [R0+URZ], R3 ;  /* 0x00000003000075a7 */ /* 0x0022a400080011ff */
[----:B--2---:R-:W-:Y:S05]  /*35d0*/  @!P0 NANOSLEEP.SYNCS 0x989680 ;  /* 0x009896800000895d */ /* 0x004fea0003900000 */
[----:B------:R-:W2:Y:S02]  /*35e0*/  @!P0 SYNCS.PHASECHK.TRANS64 P0, [R0+URZ], R3 ;  /* 0x00000003000085a7 */ /* 0x000ea400080010ff */
[----:B--2---:R-:W-:Y:S05]  /*35f0*/  @P0 EXIT ;  /* 0x000000000000094d */ /* 0x004fea0003800000 */
[----:B------:R-:W-:Y:S05]  /*3600*/  BRA `(.L_x_53) ;  /* 0xfffffffc00ec7947 */ /* 0x000fea000383ffff */
.L_x_22:
[----:B------:R-:W-:-:S04]  /*3610*/  UISETP.NE.AND UP1, UPT, UR46, URZ, UPT ;  /* 0x000000ff2e00728c */ /* 0x000fc8000bf25270 */
[----:B------:R-:W-:-:S09]  /*3620*/  UISETP.NE.OR UP1, UPT, UR4, 0x1, UP1 ;  /* 0x000000010400788c */ /* 0x000fd20008f25670 */
[----:B------:R-:W-:Y:S05]  /*3630*/  BRA.U UP1, `(.L_x_54) ;  /* 0x0000000101b07547 */ /* 0x000fea000b800000 */
[----:B------:R-:W-:Y:S01]  /*3640*/  UMOV UR4, 0x400 ;  /* 0x0000040000047882 */ /* 0x000fe20000000000 */
[----:B------:R-:W-:Y:S01]  /*3650*/  HFMA2 R2, -RZ, RZ, 0, 5.9604644775390625e-08 ;  /* 0x00000001ff027431 */ /* 0x000fe200000001ff */
[----:B------:R-:W-:Y:S01]  /*3660*/  ULEA UR46, UR46, UR4, 0x18 ;  /* 0x000000042e2e7291 */ /* 0x000fe2000f8ec0ff */
[----:B------:R-:W-:Y:S01]  /*3670*/  ISETP.GE.U32.AND P0, PT, R8, 0x2, PT ;  /* 0x000000020800780c */ /* 0x000fe20003f06070 */
[----:B------:R-:W-:Y:S02]  /*3680*/  IMAD.MOV.U32 R3, RZ, RZ, RZ ;  /* 0x000000ffff037224 */ /* 0x000fe400078e00ff */
[----:B------:R-:W-:Y:S02]  /*3690*/  UIADD3 UR6, UPT, UPT, UR46, 0x118, URZ ;  /* 0x000001182e067890 */ /* 0x000fe4000fffe0ff */
[----:B------:R-:W-:Y:S02]  /*36a0*/  UIADD3 UR7, UPT, UPT, UR46, 0x110, URZ ;  /* 0x000001102e077890 */ /* 0x000fe4000fffe0ff */
[----:B------:R-:W-:-:S12]  /*36b0*/  UPRMT UR6, URZ, 0x654, UR6 ;  /* 0x00000654ff067896 */ /* 0x000fd80008000006 */
.L_x_57:
[----:B------:R-:W-:Y:S01]  /*36c0*/  SHF.L.U32 R7, R2, 0x1f, RZ ;  /* 0x0000001f02077819 */ /* 0x000fe200000006ff */
[----:B------:R-:W-:Y:S02]  /*36d0*/  IMAD.U32 R9, RZ, RZ, UR7 ;  /* 0x00000007ff097e24 */ /* 0x000fe4000f8e00ff */
[----:B------:R-:W-:Y:S01]  /*36e0*/  @!P0 IMAD.MOV.U32 R5, RZ, RZ, 0x10 ;  /* 0x00000010ff058424 */ /* 0x000fe200078e00ff */
[----:B------:R-:W2:Y:S02]  /*36f0*/  SYNCS.PHASECHK.TRANS64.TRYWAIT P1, [UR46+0x118], R7 ;  /* 0x00011807ff0075a7 */ /* 0x000ea4000802112e */
[----:B------:R-:W-:-:S04]  /*3700*/  PRMT R9, R8, 0x654, R9 ;  /* 0x0000065408097816 */ /* 0x000fc80000000009 */
[----:B------:R-:W-:Y:S01]  /*3710*/  SEL R0, R9, R0, !P0 ;  /* 0x0000000009007207 */ /* 0x000fe20004000000 */
[----:B--2---:R-:W-:Y:S06]  /*3720*/  @!P1 BRA `(.L_x_55) ;  /* 0x0000005400009947 */ /* 0x004fec0003800000 */
.L_x_153:
[----:B------:R-:W-:Y:S01]  /*3730*/  UIADD3 UR4, UPT, UPT, UR46, 0x150, URZ ;  /* 0x000001502e047890 */ /* 0x000fe2000fffe0ff */
[----:B------:R3:W-:Y:S01]  /*3740*/  @!P0 SYNCS.ARRIVE.TRANS64.RED RZ, [R0+URZ], R5 ;  /* 0x0000000500ff89a7 */ /* 0x0007e200080004ff */
[----:B------:R-:W-:Y:S01]  /*3750*/  UIADD3 UR5, UPT, UPT, UR46, 0x110, URZ ;  /* 0x000001102e057890 */ /* 0x000fe2000fffe0ff */
[----:B------:R-:W-:-:S08]  /*3760*/  LOP3.LUT R2, R2, 0x1, RZ, 0x3c, !PT ;  /* 0x0000000102027812 */ /* 0x000fd000078e3cff */
[----:B------:R-:W-:Y:S06]  /*3770*/  UGETNEXTWORKID.BROADCAST [UR4], [UR5] ;  /* 0x00000000040073ca */ /* 0x000fec0008000100 */
[----:B---3--:R-:W-:-:S04]  /*3780*/  SHF.L.U32 R5, R3, 0x1f, RZ ;  /* 0x0000001f03057819 */ /* 0x008fc800000006ff */
[----:B------:R-:W3:Y:S02]  /*3790*/  SYNCS.PHASECHK.TRANS64.TRYWAIT P1, [UR46+0x110], R5 ;  /* 0x00011005ff0075a7 */ /* 0x000ee4000802112e */
[----:B---3--:R-:W-:Y:S05]  /*37a0*/  @!P1 BRA `(.L_x_56) ;  /* 0x0000005000f89947 */ /* 0x008fea0003800000 */
.L_x_155:
[----:B--2---:R-:W2:Y:S01]  /*37b0*/  LDS.128 R4, [UR46+0x150] ;  /* 0x0001502eff047984 */ /* 0x004ea20008000c00 */
[----:B------:R-:W-:Y:S01]  /*37c0*/  LOP3.LUT R3, R3, 0x1, RZ, 0x3c, !PT ;  /* 0x0000000103037812 */ /* 0x000fe200078e3cff */
[----:B------:R-:W-:Y:S01]  /*37d0*/  @!PT LDS RZ, [RZ] ;  /* 0x00000000fffff984 */ /* 0x000fe20000000800 */
[----:B------:R-:W-:Y:S01]  /*37e0*/  @!PT LDS RZ, [RZ] ;  /* 0x00000000fffff984 */ /* 0x000fe20000000800 */
[----:B------:R-:W-:Y:S01]  /*37f0*/  @!PT LDS RZ, [RZ] ;  /* 0x00000000fffff984 */ /* 0x000fe20000000800 */
[----:B------:R-:W-:Y:S01]  /*3800*/  @!PT LDS RZ, [RZ] ;  /* 0x00000000fffff984 */ /* 0x000fe20000000800 */
[----:B------:R3:W-:Y:S06]  /*3810*/  MEMBAR.ALL.CTA ;  /* 0x0000000000007992 */ /* 0x0007ec0000008000 */
[----:B---3--:R-:W3:Y:S02]  /*3820*/  FENCE.VIEW.ASYNC.S ;  /* 0x00000000000073c6 */ /* 0x008ee40000000000 */
[----:B---3--:R-:W-:Y:S01]  /*3830*/  SYNCS.ARRIVE.TRANS64.RED.A1T0 RZ, [UR6], RZ ;  /* 0x000000ffffff79a7 */ /* 0x008fe20008100406 */
[----:B--2---:R-:W-:-:S13]  /*3840*/  LOP3.LUT P1, RZ, R6, 0x1, RZ, 0xc0, !PT ;  /* 0x0000000106ff7812 */ /* 0x004fda000782c0ff */
[----:B------:R-:W-:Y:S05]  /*3850*/  @P1 BRA `(.L_x_57) ;  /* 0xfffffffc00981947 */ /* 0x000fea000383ffff */
[----:B------:R-:W-:-:S04]  /*3860*/  SHF.L.U32 R0, R2, 0x1f, RZ ;  /* 0x0000001f02007819 */ /* 0x000fc800000006ff */
[----:B------:R-:W2:Y:S02]  /*3870*/  SYNCS.PHASECHK.TRANS64 P0, [UR46+0x118], R0 ;  /* 0x00011800ff0075a7 */ /* 0x000ea4000800102e */
[----:B-12---:R-:W-:Y:S05]  /*3880*/  @P0 EXIT ;  /* 0x000000000000094d */ /* 0x006fea0003800000 */
[----:B------:R-:W-:-:S07]  /*3890*/  MOV R0, UR46 ;  /* 0x0000002e00007c02 */ /* 0x000fce0008000f00 */
.L_x_58:
[----:B-1----:R-:W-:-:S04]  /*38a0*/  SHF.L.U32 R3, R2, 0x1f, RZ ;  /* 0x0000001f02037819 */ /* 0x002fc800000006ff */
[----:B------:R1:W2:Y:S03]  /*38b0*/  SYNCS.PHASECHK.TRANS64.TRYWAIT P0, [R0+URZ+0x118], R3 ;  /* 0x00011803000075a7 */ /* 0x0002a600080011ff */
[----:B--2---:R-:W-:Y:S05]  /*38c0*/  @!P0 NANOSLEEP.SYNCS 0x989680 ;  /* 0x009896800000895d */ /* 0x004fea0003900000 */
[----:B------:R-:W2:Y:S02]  /*38d0*/  @!P0 SYNCS.PHASECHK.TRANS64 P0, [R0+URZ+0x118], R3 ;  /* 0x00011803000085a7 */ /* 0x000ea400080010ff */
[----:B--2---:R-:W-:Y:S05]  /*38e0*/  @P0 EXIT ;  /* 0x000000000000094d */ /* 0x004fea0003800000 */
[----:B------:R-:W-:Y:S05]  /*38f0*/  BRA `(.L_x_58) ;  /* 0xfffffffc00e87947 */ /* 0x000fea000383ffff */
.L_x_54:
[----:B------:R-:W-:Y:S05]  /*3900*/  BRA.U UP4, `(.L_x_59) ;  /* 0x0000000d04807547 */ /* 0x000fea000b800000 */
[----:B------:R-:W-:Y:S01]  /*3910*/  UMOV UR4, 0x40 ;  /* 0x0000004000047882 */ /* 0x000fe20000000000 */
[----:B------:R-:W-:Y:S01]  /*3920*/  NOP ;  /* 0x0000000000007918 */ /* 0x000fe20000000000 */
[----:B------:R-:W-:Y:S01]  /*3930*/  ULEA UR4, UR46, UR4, 0x18 ;  /* 0x000000042e047291 */ /* 0x000fe2000f8ec0ff */
[----:B------:R-:W-:Y:S02]  /*3940*/  UMOV UR5, 0x400 ;  /* 0x0000040000057882 */ /* 0x000fe40000000000 */
[----:B------:R-:W-:-:S06]  /*3950*/  ULEA UR46, UR46, UR5, 0x18 ;  /* 0x000000052e2e7291 */ /* 0x000fcc000f8ec0ff */
[----:B------:R-:W2:Y:S02]  /*3960*/  LDS.U8 R2, [UR4+0x1c] ;  /* 0x00001c04ff027984 */ /* 0x000ea40008000000 */
[----:B--2---:R-:W-:-:S13]  /*3970*/  ISETP.NE.AND P0, PT, R2, RZ, PT ;  /* 0x000000ff0200720c */ /* 0x004fda0003f05270 */
[----:B------:R-:W-:Y:S05]  /*3980*/  @P0 BRA `(.L_x_60) ;  /* 0x0000000000580947 */ /* 0x000fea0003800000 */
[----:B------:R-:W-:-:S13]  /*3990*/  ELECT P0, URZ, PT ;  /* 0x0000000000ff782f */ /* 0x000fda0003800000 */
[----:B------:R-:W-:Y:S05]  /*39a0*/  @!P0 BRA `(.L_x_61) ;  /* 0x0000000000608947 */ /* 0x000fea0003800000 */
[----:B------:R-:W-:Y:S01]  /*39b0*/  UMOV UR5, 0x10 ;  /* 0x0000001000057882 */ /* 0x000fe20000000000 */
[----:B------:R-:W-:Y:S01]  /*39c0*/  HFMA2 R2, -RZ, RZ, 0, 5.9604644775390625e-08 ;  /* 0x00000001ff027431 */ /* 0x000fe200000001ff */
[----:B------:R-:W-:-:S03]  /*39d0*/  MOV R3, 0xffff ;  /* 0x0000ffff00037802 */ /* 0x000fc60000000f00 */
[----:B------:R-:W-:Y:S04]  /*39e0*/  DEPBAR.LE SB2, 0x36 ;  /* 0x0000ad800000791a */ /* 0x000fe80000000000 */
[----:B------:R-:W2:Y:S02]  /*39f0*/  UTCATOMSWS.FIND_AND_SET.ALIGN UP0, UR5, UR5 ;  /* 0x00000005000575e3 */ /* 0x000ea40008000800 */
[----:B--2---:R-:W-:Y:S01]  /*3a00*/  MOV R4, UR5 ;  /* 0x0000000500047c02 */ /* 0x004fe20008000f00 */
[----:B------:R-:W-:Y:S06]  /*3a10*/  BRA.U UP0, `(.L_x_62) ;  /* 0x0000000100187547 */ /* 0x000fec000b800000 */
.L_x_63:
[----:B------:R-:W-:Y:S05]  /*3a20*/  NANOSLEEP 0x64 ;  /* 0x000000640000795d */ /* 0x000fea0003800000 */
[----:B------:R-:W-:-:S05]  /*3a30*/  UMOV UR5, 0x10 ;  /* 0x0000001000057882 */ /* 0x000fca0000000000 */
[----:B------:R-:W-:Y:S04]  /*3a40*/  DEPBAR.LE SB2, 0x36 ;  /* 0x0000ad800000791a */ /* 0x000fe80000000000 */
[----:B------:R-:W2:Y:S02]  /*3a50*/  UTCATOMSWS.FIND_AND_SET.ALIGN UP0, UR5, UR5 ;  /* 0x00000005000575e3 */ /* 0x000ea40008000800 */
[----:B--2---:R-:W-:Y:S01]  /*3a60*/  MOV R4, UR5 ;  /* 0x0000000500047c02 */ /* 0x004fe20008000f00 */
[----:B------:R-:W-:Y:S05]  /*3a70*/  BRA.U !UP0, `(.L_x_63) ;  /* 0xfffffffd08e87547 */ /* 0x000fea000b83ffff */
.L_x_62:
[-C--:B------:R-:W-:Y:S02]  /*3a80*/  SHF.L.U32 R3, R3, R4.reuse, RZ ;  /* 0x0000000403037219 */ /* 0x080fe400000006ff */
[----:B------:R-:W-:Y:S01]  /*3a90*/  SHF.L.U32 R2, R2, R4, RZ ;  /* 0x0000000402027219 */ /* 0x000fe200000006ff */
[----:B------:R-:W-:Y:S02]  /*3aa0*/  IMAD.SHL.U32 R4, R4, 0x20, RZ ;  /* 0x0000002004047824 */ /* 0x000fe400078e00ff */
[----:B------:R2:W-:Y:S04]  /*3ab0*/  ATOMS.OR RZ, [UR4+0x14], R3 ;  /* 0x00001403ffff798c */ /* 0x0005e8000b000004 */
[----:B------:R2:W-:Y:S04]  /*3ac0*/  ATOMS.OR RZ, [UR4+0x18], R2 ;  /* 0x00001802ffff798c */ /* 0x0005e8000b000004 */
[----:B------:R2:W-:Y:S01]  /*3ad0*/  STS [UR46+0x160], R4 ;  /* 0x00016004ff007988 */ /* 0x0005e2000800082e */
[----:B------:R-:W-:Y:S05]  /*3ae0*/  BRA `(.L_x_61) ;  /* 0x0000000000107947 */ /* 0x000fea0003800000 */
.L_x_60:
[----:B------:R-:W-:-:S05]  /*3af0*/  MOV R2, 0xffffffff ;  /* 0xffffffff00027802 */ /* 0x000fca0000000f00 */
[----:B------:R2:W-:Y:S02]  /*3b00*/  STS [UR46+0x160], R2 ;  /* 0x00016002ff007988 */ /* 0x0005e4000800082e */
[----:B--2---:R-:W-:Y:S02]  /*3b10*/  MOV R2, 0x3b30 ;  /* 0x00003b3000027802 */ /* 0x004fe40000000f00 */
[----:B-1---5:R-:W-:Y:S05]  /*3b20*/  CALL.REL.NOINC `($__internal_1_$__cuda_sm10x_tcgen05_guardrail_trap_phase_invalid_during_alloc) ;  /* 0x0000005400987944 */ /* 0x022fea0003c00000 */
.L_x_61:
[----:B------:R-:W-:Y:S05]  /*3b30*/  WARPSYNC.ALL ;  /* 0x0000000000007948 */ /* 0x000fea0003800000 */
[----:B------:R-:W3:Y:S01]  /*3b40*/  S2UR UR7, SR_CgaCtaId ;  /* 0x00000000000779c3 */ /* 0x000ee20000008800 */
[----:B------:R-:W-:Y:S01]  /*3b50*/  UMOV UR4, 0x400 ;  /* 0x0000040000047882 */ /* 0x000fe20000000000 */
[----:B------:R-:W-:-:S06]  /*3b60*/  NOP ;  /* 0x0000000000007918 */ /* 0x000fcc0000000000 */
[----:B------:R-:W-:Y:S06]  /*3b70*/  BAR.ARV 0x6, 0xa0 ;  /* 0x0182800000007b1d */ /* 0x000fec0000002000 */
[----:B------:R-:W4:Y:S01]  /*3b80*/  LDCU UR5, c[0x0][0x394] ;  /* 0x00007280ff0577ac */ /* 0x000f220008000800 */
[----:B------:R-:W-:Y:S01]  /*3b90*/  LOP3.LUT R0, R0, 0xffff, RZ, 0xc0, !PT ;  /* 0x0000ffff00007812 */ /* 0x000fe200078ec0ff */
[----:B------:R-:W-:Y:S02]  /*3ba0*/  IMAD.MOV.U32 R11, RZ, RZ, 0x1 ;  /* 0x00000001ff0b7424 */ /* 0x000fe400078e00ff */
[----:B------:R-:W-:Y:S01]  /*3bb0*/  IMAD.MOV.U32 R10, RZ, RZ, RZ ;  /* 0x000000ffff0a7224 */ /* 0x000fe200078e00ff */
[----:B------:R-:W-:Y:S01]  /*3bc0*/  R2UR UR10, R0 ;  /* 0x00000000000a72ca */ /* 0x000fe200000e0000 */
[----:B------:R-:W-:Y:S01]  /*3bd0*/  IMAD.MOV.U32 R8, RZ, RZ, RZ ;  /* 0x000000ffff087224 */ /* 0x000fe200078e00ff */
[----:B------:R-:W-:Y:S01]  /*3be0*/  UMOV UR17, URZ ;  /* 0x000000ff00117c82 */ /* 0x000fe20008000000 */
[----:B------:R-:W-:Y:S01]  /*3bf0*/  UMOV UR16, URZ ;  /* 0x000000ff00107c82 */ /* 0x000fe20008000000 */
[----:B------:R-:W-:Y:S01]  /*3c00*/  UMOV UR26, 0x0 ;  /* 0x00000000001a7882 */ /* 0x000fe20000000000 */
[----:B---3--:R-:W-:Y:S01]  /*3c10*/  ULEA UR7, UR7, UR4, 0x18 ;  /* 0x0000000407077291 */ /* 0x008fe2000f8ec0ff */
[----:B------:R-:W3:Y:S03]  /*3c20*/  LDCU UR4, c[0x0][0x394] ;  /* 0x00007280ff0477ac */ /* 0x000ee60008000800 */
[----:B------:R-:W-:-:S02]  /*3c30*/  UIADD3 UR19, UPT, UPT, UR7, 0x3400, URZ ;  /* 0x0000340007137890 */ /* 0x000fc4000fffe0ff */
[----:B----4-:R-:W-:-:S03]  /*3c40*/  UIADD3 UR5, UPT, UPT, UR5, 0x3f, URZ ;  /* 0x0000003f05057890 */ /* 0x010fc6000fffe0ff */
[----:B--2---:R-:W2:Y:S01]  /*3c50*/  LDS R2, [UR7+0x160] ;  /* 0x00016007ff027984 */ /* 0x004ea20008000800 */
[----:B------:R-:W-:Y:S02]  /*3c60*/  UIADD3 UR18, UPT, UPT, UR7, 0x1d400, URZ ;  /* 0x0001d40007127890 */ /* 0x000fe4000fffe0ff */
[----:B------:R-:W-:Y:S02]  /*3c70*/  USHF.R.S32.HI UR6, URZ, 0x1f, UR5 ;  /* 0x0000001fff067899 */ /* 0x000fe40008011405 */
[----:B------:R-:W-:Y:S02]  /*3c80*/  USHF.R.U32.HI UR19, URZ, 0x4, UR19 ;  /* 0x00000004ff137899 */ /* 0x000fe40008011613 */
[----:B------:R-:W-:Y:S02]  /*3c90*/  ULEA.HI UR6, UR6, UR5, URZ, 0x6 ;  /* 0x0000000506067291 */ /* 0x000fe4000f8f30ff */
[----:B------:R-:W-:Y:S02]  /*3ca0*/  UIADD3 UR5, UPT, UPT, UR7, 0x118, URZ ;  /* 0x0000011807057890 */ /* 0x000fe4000fffe0ff */
[----:B------:R-:W-:-:S02]  /*3cb0*/  USHF.R.S32.HI UR6, URZ, 0x6, UR6 ;  /* 0x00000006ff067899 */ /* 0x000fc40008011406 */
[----:B------:R-:W-:Y:S02]  /*3cc0*/  USHF.R.U32.HI UR18, URZ, 0x4, UR18 ;  /* 0x00000004ff127899 */ /* 0x000fe40008011612 */
[----:B------:R-:W-:Y:S01]  /*3cd0*/  UISETP.LT.AND UP0, UPT, UR6, 0x1, UPT ;  /* 0x000000010600788c */ /* 0x000fe2000bf01270 */
[----:B------:R-:W-:Y:S01]  /*3ce0*/  UMOV UR27, 0x4118490 ;  /* 0x04118490001b7882 */ /* 0x000fe20000000000 */
[----:B------:R-:W-:Y:S02]  /*3cf0*/  UPRMT UR5, URZ, 0x654, UR5 ;  /* 0x00000654ff057896 */ /* 0x000fe40008000005 */
[----:B------:R-:W-:Y:S02]  /*3d00*/  USEL UR11, UR6, 0x1, !UP0 ;  /* 0x00000001060b7887 */ /* 0x000fe4000c000000 */
[----:B------:R-:W-:Y:S02]  /*3d10*/  ULOP3.LUT UR19, UR19, 0x3fff, URZ, 0xc0, !UPT ;  /* 0x00003fff13137892 */ /* 0x000fe4000f8ec0ff */
[----:B------:R-:W-:-:S02]  /*3d20*/  ULOP3.LUT UR18, UR18, 0x3fff, URZ, 0xc0, !UPT ;  /* 0x00003fff12127892 */ /* 0x000fc4000f8ec0ff */
[----:B------:R-:W-:Y:S02]  /*3d30*/  UIADD3 UR11, UPT, UPT, -UR11, URZ, URZ ;  /* 0x000000ff0b0b7290 */ /* 0x000fe4000fffe1ff */
[----:B---3--:R-:W-:Y:S01]  /*3d40*/  UISETP.GE.AND UP3, UPT, UR4, 0x1, UPT ;  /* 0x000000010400788c */ /* 0x008fe2000bf66270 */
[----:B------:R-:W-:Y:S01]  /*3d50*/  UMOV UR24, 0x0 ;  /* 0x0000000000187882 */ /* 0x000fe20000000000 */
[----:B------:R-:W-:Y:S01]  /*3d60*/  UMOV UR25, 0x4118490 ;  /* 0x0411849000197882 */ /* 0x000fe20000000000 */
[----:B------:R-:W-:Y:S01]  /*3d70*/  UMOV UR22, 0x0 ;  /* 0x0000000000167882 */ /* 0x000fe20000000000 */
[----:B------:R-:W-:Y:S01]  /*3d80*/  UMOV UR23, 0x4118490 ;  /* 0x0411849000177882 */ /* 0x000fe20000000000 */
[----:B------:R-:W-:Y:S01]  /*3d90*/  UMOV UR20, 0x0 ;  /* 0x0000000000147882 */ /* 0x000fe20000000000 */
[----:B------:R-:W-:Y:S01]  /*3da0*/  UMOV UR21, 0x4118490 ;  /* 0x0411849000157882 */ /* 0x000fe20000000000 */
[C---:B--2---:R-:W-:Y:S01]  /*3db0*/  VIADD R5, R2.reuse, 0x40 ;  /* 0x0000004002057836 */ /* 0x044fe20000000000 */
[----:B------:R-:W-:-:S04]  /*3dc0*/  LOP3.LUT R4, R2, 0xffff, RZ, 0xc0, !PT ;  /* 0x0000ffff02047812 */ /* 0x000fc800078ec0ff */
[----:B------:R-:W-:-:S05]  /*3dd0*/  LOP3.LUT R5, R5, 0xffff, RZ, 0xc0, !PT ;  /* 0x0000ffff05057812 */ /* 0x000fca00078ec0ff */
[----:B------:R2:W-:Y:S02]  /*3de0*/  STL.64 [R1], R4 ;  /* 0x0000000401007387 */ /* 0x0005e40000100a00 */
.L_x_70:
[----:B--2---:R-:W-:-:S04]  /*3df0*/  SHF.L.U32 R3, R10, 0x1f, RZ ;  /* 0x0000001f0a037819 */ /* 0x004fc800000006ff */
[----:B---3--:R-:W3:Y:S02]  /*3e00*/  SYNCS.PHASECHK.TRANS64.TRYWAIT P0, [UR7+0x110], R3 ;  /* 0x00011003ff0075a7 */ /* 0x008ee40008001107 */
[----:B---3--:R-:W-:Y:S05]  /*3e10*/  @!P0 BRA `(.L_x_64) ;  /* 0x0000004c00748947 */ /* 0x008fea0003800000 */
.L_x_157:
[----:B--2---:R-:W2:Y:S01]  /*3e20*/  LDS.128 R4, [UR7+0x150] ;  /* 0x00015007ff047984 */ /* 0x004ea20008000c00 */
[----:B------:R-:W-:Y:S01]  /*3e30*/  ULEA UR9, UR17, UR7, 0x3 ;  /* 0x0000000711097291 */ /* 0x000fe2000f8e18ff */
[----:B---3--:R-:W-:Y:S01]  /*3e40*/  SHF.L.U32 R3, R11, 0x1f, RZ ;  /* 0x0000001f0b037819 */ /* 0x008fe200000006ff */
[----:B------:R-:W-:Y:S01]  /*3e50*/  @!PT LDS RZ, [RZ] ;  /* 0x00000000fffff984 */ /* 0x000fe20000000800 */
[----:B------:R-:W-:Y:S01]  /*3e60*/  @!PT LDS RZ, [RZ] ;  /* 0x00000000fffff984 */ /* 0x000fe20000000800 */
[----:B------:R-:W-:Y:S01]  /*3e70*/  @!PT LDS RZ, [RZ] ;  /* 0x00000000fffff984 */ /* 0x000fe20000000800 */
[----:B------:R-:W-:Y:S01]  /*3e80*/  @!PT LDS RZ, [RZ] ;  /* 0x00000000fffff984 */ /* 0x000fe20000000800 */
[----:B------:R3:W-:Y:S06]  /*3e90*/  MEMBAR.ALL.CTA ;  /* 0x0000000000007992 */ /* 0x0007ec0000008000 */
[----:B---3--:R-:W3:Y:S02]  /*3ea0*/  FENCE.VIEW.ASYNC.S ;  /* 0x00000000000073c6 */ /* 0x008ee40000000000 */
[----:B---3--:R-:W-:Y:S01]  /*3eb0*/  SYNCS.ARRIVE.TRANS64.RED.A1T0 RZ, [UR5], RZ ;  /* 0x000000ffffff79a7 */ /* 0x008fe20008100405 */
[----:B------:R-:W3:Y:S02]  /*3ec0*/  SYNCS.PHASECHK.TRANS64.TRYWAIT P0, [UR9+0x130], R3 ;  /* 0x00013003ff0075a7 */ /* 0x000ee40008001109 */
[----:B--23--:R-:W-:Y:S05]  /*3ed0*/  @!P0 BRA `(.L_x_65) ;  /* 0x0000004c005c8947 */ /* 0x00cfea0003800000 */
.L_x_159:
[----:B------:R-:W-:Y:S05]  /*3ee0*/  BRA.U !UP3, `(.L_x_66) ;  /* 0x000000010bf47547 */ /* 0x000fea000b800000 */
[----:B--2---:R-:W-:Y:S01]  /*3ef0*/  IMAD.U32 R0, RZ, RZ, UR17 ;  /* 0x00000011ff007e24 */ /* 0x004fe2000f8e00ff */
[----:B------:R-:W-:-:S04]  /*3f00*/  ULEA UR4, UR16, UR7, 0x3 ;  /* 0x0000000710047291 */ /* 0x000fc8000f8e18ff */
[----:B------:R-:W-:Y:S02]  /*3f10*/  LEA R3, R0, R1, 0x2 ;  /* 0x0000000100037211 */ /* 0x000fe400078e10ff */
[----:B------:R-:W-:-:S04]  /*3f20*/  SHF.L.U32 R0, R8, 0x1f, RZ ;  /* 0x0000001f08007819 */ /* 0x000fc800000006ff */
[----:B------:R-:W5:Y:S01]  /*3f30*/  LDL R3, [R3] ;  /* 0x0000000003037983 */ /* 0x000f620000100800 */
[----:B------:R2:W3:Y:S01]  /*3f40*/  SYNCS.PHASECHK.TRANS64.TRYWAIT P2, [UR4], R0 ;  /* 0x00000000ff0075a7 */ /* 0x0004e20008041104 */
[----:B------:R-:W-:Y:S01]  /*3f50*/  UPLOP3.LUT UP4, UPT, UPT, UPT, UPT, 0x40, 0x4 ;  /* 0x000000000004789c */ /* 0x000fe20003f8e870 */
[----:B------:R-:W-:Y:S01]  /*3f60*/  UMOV UR15, UR11 ;  /* 0x0000000b000f7c82 */ /* 0x000fe20008000000 */
[----:B------:R-:W-:Y:S01]  /*3f70*/  UMOV UR14, UR6 ;  /* 0x00000006000e7c82 */ /* 0x000fe20008000000 */
[----:B------:R-:W-:-:S08]  /*3f80*/  UMOV UR13, UR16 ;  /* 0x00000010000d7c82 */ /* 0x000fd00008000000 */
.L_x_69:
[----:B------:R-:W-:Y:S02]  /*3f90*/  UIADD3 UR15, UPT, UPT, UR15, 0x1, URZ ;  /* 0x000000010f0f7890 */ /* 0x000fe4000fffe0ff */
[----:B----4-:R-:W-:Y:S02]  /*3fa0*/  ULEA UR8, UR13, UR7, 0x3 ;  /* 0x000000070d087291 */ /* 0x010fe4000f8e18ff */
[----:B------:R-:W-:Y:S01]  /*3fb0*/  UISETP.NE.AND UP0, UPT, UR15, URZ, UPT ;  /* 0x000000ff0f00728c */ /* 0x000fe2000bf05270 */
[----:B--23--:R-:W-:Y:S10]  /*3fc0*/  @P2 BRA `(.L_x_67) ;  /* 0x00000000000c2947 */ /* 0x00cff40003800000 */
[----:B------:R-:W-:Y:S04]  /*3fd0*/  SHF.L.U32 R9, R8, 0x1f, RZ ;  /* 0x0000001f08097819 */ /* 0x000fe800000006ff */
[----:B------:R-:W3:Y:S02]  /*3fe0*/  SYNCS.PHASECHK.TRANS64.TRYWAIT P0, [UR8], R9 ;  /* 0x00000009ff0075a7 */ /* 0x000ee40008001108 */
[----:B---3--:R-:W-:Y:S05]  /*3ff0*/  @!P0 BRA `(.L_x_68) ;  /* 0x0000004c002c8947 */ /* 0x008fea0003800000 */
.L_x_67:
[----:B------:R-:W-:Y:S01]  /*4000*/  UISETP.NE.AND UP1, UPT, UR14, 0x1, UPT ;  /* 0x000000010e00788c */ /* 0x000fe2000bf25270 */
[----:B------:R-:W-:Y:S01]  /*4010*/  PLOP3.LUT P2, PT, PT, PT, PT, 0x80, 0x8 ;  /* 0x000000000008781c */ /* 0x000fe20003f4f070 */
[----:B------:R-:W-:Y:S01]  /*4020*/  UIADD3 UR16, UPT, UPT, UR13, 0x1, URZ ;  /* 0x000000010d107890 */ /* 0x000fe2000fffe0ff */
[----:B------:R-:W-:Y:S03]  /*4030*/  ELECT P1, URZ, PT ;  /* 0x0000000000ff782f */ /* 0x000fe60003820000 */
[----:B------:R-:W-:Y:S01]  /*4040*/  UISETP.NE.AND UP2, UPT, UR16, 0xd, UPT ;  /* 0x0000000d1000788c */ /* 0x000fe2000bf45270 */
[----:B------:R-:W-:Y:S01]  /*4050*/  PLOP3.LUT P0, PT, PT, PT, UP1, 0x80, 0x8 ;  /* 0x000000000008781c */ /* 0x000fe20003f0f018 */
[----:B------:R-:W-:Y:S02]  /*4060*/  ULEA UR28, UR13, UR19, 0x9 ;  /* 0x000000130d1c7291 */ /* 0x000fe4000f8e48ff */
[----:B------:R-:W-:Y:S02]  /*4070*/  USEL UR12, URZ, 0x1, UP2 ;  /* 0x00000001ff0c7887 */ /* 0x000fe40009000000 */
[----:B------:R-:W-:Y:S02]  /*4080*/  USEL UR16, UR16, URZ, UP2 ;  /* 0x000000ff10107287 */ /* 0x000fe40009000000 */
[----:B------:R-:W-:Y:S02]  /*4090*/  ULEA UR30, UR13, UR18, 0x9 ;  /* 0x000000120d1e7291 */ /* 0x000fe4000f8e48ff */
[----:B------:R-:W-:Y:S01]  /*40a0*/  @UP1 ULEA UR4, UR16, UR7, 0x3 ;  /* 0x0000000710041291 */ /* 0x000fe2000f8e18ff */
[----:B------:R-:W-:Y:S01]  /*40b0*/  LOP3.LUT R8, R8, UR12, RZ, 0x3c, !PT ;  /* 0x0000000c08087c12 */ /* 0x000fe2000f8e3cff */
[----:B------:R-:W-:Y:S02]  /*40c0*/  UIADD3 UR38, UPT, UPT, UR28, 0x80, URZ ;  /* 0x000000801c267890 */ /* 0x000fe4000fffe0ff */
[----:B------:R-:W-:Y:S01]  /*40d0*/  UIADD3 UR36, UPT, UPT, UR30, 0x80, URZ ;  /* 0x000000801e247890 */ /* 0x000fe2000fffe0ff */
[----:B--2---:R-:W-:Y:S01]  /*40e0*/  @P0 SHF.L.U32 R0, R8, 0x1f, RZ ;  /* 0x0000001f08000819 */ /* 0x004fe200000006ff */
[----:B------:R-:W-:Y:S02]  /*40f0*/  UIADD3 UR34, UPT, UPT, UR28, 0x100, URZ ;  /* 0x000001001c227890 */ /* 0x000fe4000fffe0ff */
[----:B------:R-:W-:Y:S01]  /*4100*/  UIADD3 UR32, UPT, UPT, UR30, 0x100, URZ ;  /* 0x000001001e207890 */ /* 0x000fe2000fffe0ff */
[----:B------:R4:W2:Y:S01]  /*4110*/  @P0 SYNCS.PHASECHK.TRANS64.TRYWAIT P2, [UR4], R0 ;  /* 0x00000000ff0005a7 */ /* 0x0008a20008041104 */
[----:B------:R-:W-:Y:S02]  /*4120*/  ELECT P0, URZ, PT ;  /* 0x0000000000ff782f */ /* 0x000fe40003800000 */
[C---:B-----5:R-:W-:Y:S01]  /*4130*/  @P1 R2UR.BROADCAST UR4, R3.reuse ;  /* 0x00000000030412ca */ /* 0x060fe200008e0000 */
[----:B------:R-:W-:Y:S10]  /*4140*/  UIADD3 UR8, UPT, UPT, UR8, 0x68, URZ ;  /* 0x0000006808087890 */ /* 0x000ff4000fffe0ff */
[C---:B------:R-:W-:Y:S02]  /*4150*/  @P0 R2UR.BROADCAST UR12, R3.reuse ;  /* 0x00000000030c02ca */ /* 0x040fe400008e0000 */
[----:B------:R-:W-:Y:S01]  /*4160*/  ELECT P0, URZ, PT ;  /* 0x0000000000ff782f */ /* 0x000fe20003800000 */
[----:B------:R-:W-:Y:S01]  /*4170*/  UIADD3 UR14, UPT, UPT, UR14, -0x1, URZ ;  /* 0xffffffff0e0e7890 */ /* 0x000fe2000fffe0ff */
[----:B------:R-:W-:Y:S01]  /*4180*/  UMOV UR29, 0x40004040 ;  /* 0x40004040001d7882 */ /* 0x000fe20000000000 */
[----:B------:R-:W-:Y:S01]  /*4190*/  UMOV UR31, 0x40004040 ;  /* 0x40004040001f7882 */ /* 0x000fe20000000000 */
[----:B------:R-:W-:Y:S01]  /*41a0*/  UMOV UR39, 0x40004040 ;  /* 0x4000404000277882 */ /* 0x000fe20000000000 */
[----:B------:R-:W-:Y:S01]  /*41b0*/  UMOV UR37, 0x40004040 ;  /* 0x4000404000257882 */ /* 0x000fe20000000000 */
[----:B------:R-:W-:Y:S01]  /*41c0*/  UMOV UR35, 0x40004040 ;  /* 0x4000404000237882 */ /* 0x000fe20000000000 */
[----:B------:R-:W-:Y:S01]  /*41d0*/  UMOV UR33, 0x40004040 ;  /* 0x4000404000217882 */ /* 0x000fe20000000000 */
[----:B------:R3:W-:Y:S01]  /*41e0*/  UTCHMMA gdesc[UR28], gdesc[UR30], tmem[UR4], tmem[UR26], idesc[UR27], UP4 ;  /* 0x00ff1a1e1c0075ea */ /* 0x0007e2000a000004 */
[----:B------:R-:W-:Y:S02]  /*41f0*/  UPLOP3.LUT UP4, UPT, UPT, UPT, UPT, 0x80, 0x8 ;  /* 0x000000000008789c */ /* 0x000fe40003f8f070 */
[----:B------:R1:W-:Y:S01]  /*4200*/  UTCHMMA gdesc[UR38], gdesc[UR36], tmem[UR12], tmem[UR24], idesc[UR25], UPT ;  /* 0x00ff1824260075ea */ /* 0x0003e2000b80000c */
[----:B------:R-:W-:Y:S01]  /*4210*/  UMOV UR13, UR16 ;  /* 0x00000010000d7c82 */ /* 0x000fe20008000000 */
[----:B---3--:R-:W-:Y:S01]  /*4220*/  UIADD3 UR28, UPT, UPT, UR28, 0x180, URZ ;  /* 0x000001801c1c7890 */ /* 0x008fe2000fffe0ff */
[C---:B------:R-:W-:Y:S02]  /*4230*/  @P0 R2UR.BROADCAST UR4, R3.reuse ;  /* 0x00000000030402ca */ /* 0x040fe400008e0000 */
[----:B------:R-:W-:Y:S11]  /*4240*/  ELECT P0, URZ, PT ;  /* 0x0000000000ff782f */ /* 0x000ff60003800000 */
[----:B------:R-:W-:Y:S02]  /*4250*/  @!UPT UIADD3 URZ, UPT, UPT, URZ, URZ, URZ ;  /* 0x000000fffffff290 */ /* 0x000fe4000fffe0ff */
[----:B-1----:R-:W-:Y:S01]  /*4260*/  @P0 R2UR.BROADCAST UR12, R3 ;  /* 0x00000000030c02ca */ /* 0x002fe200008e0000 */
[----:B------:R-:W-:Y:S01]  /*4270*/  UIADD3 UR30, UPT, UPT, UR30, 0x180, URZ ;  /* 0x000001801e1e7890 */ /* 0x000fe2000fffe0ff */
[----:B------:R4:W-:Y:S11]  /*4280*/  UTCHMMA gdesc[UR34], gdesc[UR32], tmem[UR4], tmem[UR22], idesc[UR23], UPT ;  /* 0x00ff1620220075ea */ /* 0x0009f6000b800004 */
[----:B------:R4:W-:Y:S01]  /*4290*/  UTCHMMA gdesc[UR28], gdesc[UR30], tmem[UR12], tmem[UR20], idesc[UR21], UPT ;  /* 0x00ff141e1c0075ea */ /* 0x0009e2000b80000c */
[----:B------:R4:W-:Y:S01]  /*42a0*/  UTCBAR.MULTICAST [UR8], URZ, UR10 ;  /* 0x000000ff080073e9 */ /* 0x0009e2000800080a */
[----:B------:R-:W-:Y:S05]  /*42b0*/  BRA.U UP0, `(.L_x_69) ;  /* 0xfffffffd00347547 */ /* 0x000fea000b83ffff */
.L_x_66:
[----:B------:R-:W-:Y:S01]  /*42c0*/  UIADD3 UR17, UPT, UPT, UR17, 0x1, URZ ;  /* 0x0000000111117890 */ /* 0x000fe2000fffe0ff */
[----:B------:R-:W-:Y:S01]  /*42d0*/  LOP3.LUT P0, RZ, R6, 0x1, RZ, 0xc0, !PT ;  /* 0x0000000106ff7812 */ /* 0x000fe2000780c0ff */
[----:B------:R-:W-:Y:S01]  /*42e0*/  UIADD3 UR9, UPT, UPT, UR9, 0x120, URZ ;  /* 0x0000012009097890 */ /* 0x000fe2000fffe0ff */
[----:B------:R-:W-:Y:S01]  /*42f0*/  LOP3.LUT R10, R10, 0x1, RZ, 0x3c, !PT ;  /* 0x000000010a0a7812 */ /* 0x000fe200078e3cff */
[----:B------:R-:W-:-:S04]  /*4300*/  UISETP.NE.AND UP0, UPT, UR17, 0x2, UPT ;  /* 0x000000021100788c */ /* 0x000fc8000bf05270 */
[----:B----4-:R-:W-:Y:S02]  /*4310*/  USEL UR4, URZ, 0x1, UP0 ;  /* 0x00000001ff047887 */ /* 0x010fe40008000000 */
[----:B------:R-:W-:Y:S01]  /*4320*/  USEL UR17, UR17, URZ, UP0 ;  /* 0x000000ff11117287 */ /* 0x000fe20008000000 */
[----:B------:R3:W-:Y:S03]  /*4330*/  UTCBAR [UR9], URZ ;  /* 0x000000ff090073e9 */ /* 0x0007e600080000ff */
[----:B------:R-:W-:Y:S01]  /*4340*/  LOP3.LUT R11, R11, UR4, RZ, 0x3c, !PT ;  /* 0x000000040b0b7c12 */ /* 0x000fe2000f8e3cff */
[----:B------:R-:W-:Y:S07]  /*4350*/  @P0 BRA `(.L_x_70) ;  /* 0xfffffff800a40947 */ /* 0x000fee000383ffff */
[----:B------:R-:W4:Y:S01]  /*4360*/  S2UR UR4, SR_CgaCtaId ;  /* 0x00000000000479c3 */ /* 0x000f220000008800 */
[----:B------:R-:W-:Y:S01]  /*4370*/  ELECT P0, URZ, PT ;  /* 0x0000000000ff782f */ /* 0x000fe20003800000 */
[----:B--2---:R-:W-:Y:S01]  /*4380*/  IMAD.MOV.U32 R0, RZ, RZ, 0x1 ;  /* 0x00000001ff007424 */ /* 0x004fe200078e00ff */
[----:B------:R-:W-:Y:S01]  /*4390*/  UIADD3 UR7, UPT, UPT, UR7, 0x130, URZ ;  /* 0x0000013007077890 */ /* 0x000fe2000fffe0ff */
[----:B------:R-:W-:Y:S01]  /*43a0*/  SHF.L.U32 R3, R11, 0x1f, RZ ;  /* 0x0000001f0b037819 */ /* 0x000fe200000006ff */
[----:B------:R-:W-:-:S03]  /*43b0*/  UMOV UR5, 0x40 ;  /* 0x0000004000057882 */ /* 0x000fc60000000000 */
[----:B------:R-:W-:Y:S01]  /*43c0*/  UVIRTCOUNT.DEALLOC.SMPOOL 0x80 ;  /* 0x000000800000784c */ /* 0x000fe20000000000 */
[----:B----4-:R-:W-:Y:S02]  /*43d0*/  ULEA UR4, UR4, UR5, 0x18 ;  /* 0x0000000504047291 */ /* 0x010fe4000f8ec0ff */
[----:B------:R-:W-:-:S07]  /*43e0*/  ULEA UR5, UR17, UR7, 0x3 ;  /* 0x0000000711057291 */ /* 0x000fce000f8e18ff */
[----:B------:R2:W-:Y:S02]  /*43f0*/  @P0 STS.U8 [UR4+0x1c], R0 ;  /* 0x00001c00ff000988 */ /* 0x0005e40008000004 */
[----:B------:R-:W4:Y:S02]  /*4400*/  SYNCS.PHASECHK.TRANS64.TRYWAIT P0, [UR5], R3 ;  /* 0x00000003ff0075a7 */ /* 0x000f240008001105 */
[----:B--2-4-:R-:W-:Y:S05]  /*4410*/  @!P0 BRA `(.L_x_71) ;  /* 0x00000048003c8947 */ /* 0x014fea0003800000 */
.L_x_162:
[----:B------:R-:W-:-:S04]  /*4420*/  UIADD3 UR6, UPT, UPT, UR17, 0x1, URZ ;  /* 0x0000000111067890 */ /* 0x000fc8000fffe0ff */
[----:B------:R-:W-:-:S04]  /*4430*/  UISETP.NE.AND UP0, UPT, UR6, 0x2, UPT ;  /* 0x000000020600788c */ /* 0x000fc8000bf05270 */
[----:B------:R-:W-:Y:S02]  /*4440*/  USEL UR5, URZ, 0x1, UP0 ;  /* 0x00000001ff057887 */ /* 0x000fe40008000000 */
[----:B------:R-:W-:-:S04]  /*4450*/  USEL UR6, UR6, URZ, UP0 ;  /* 0x000000ff06067287 */ /* 0x000fc80008000000 */
[----:B------:R-:W-:Y:S01]  /*4460*/  ULEA UR6, UR6, UR7, 0x3 ;  /* 0x0000000706067291 */ /* 0x000fe2000f8e18ff */
[----:B--2---:R-:W-:-:S04]  /*4470*/  LOP3.LUT R3, R11, UR5, RZ, 0x3c, !PT ;  /* 0x000000050b037c12 */ /* 0x004fc8000f8e3cff */
[----:B------:R-:W-:-:S04]  /*4480*/  SHF.L.U32 R3, R3, 0x1f, RZ ;  /* 0x0000001f03037819 */ /* 0x000fc800000006ff */
[----:B------:R-:W2:Y:S02]  /*4490*/  SYNCS.PHASECHK.TRANS64.TRYWAIT P0, [UR6], R3 ;  /* 0x00000003ff0075a7 */ /* 0x000ea40008001106 */
[----:B--2---:R-:W-:Y:S05]  /*44a0*/  @!P0 BRA `(.L_x_72) ;  /* 0x0000004800308947 */ /* 0x004fea0003800000 */
.L_x_164:
[----:B------:R-:W-:Y:S01]  /*44b0*/  NOP ;  /* 0x0000000000007918 */ /* 0x000fe20000000000 */
[----:B--2---:R-:W2:Y:S01]  /*44c0*/  LDS R0, [UR4+0x14] ;  /* 0x00001404ff007984 */ /* 0x004ea20008000800 */
[----:B------:R-:W-:Y:S01]  /*44d0*/  LOP3.LUT R2, R2, 0xffff, RZ, 0xc0, !PT ;  /* 0x0000ffff02027812 */ /* 0x000fe200078ec0ff */
[----:B------:R-:W-:Y:S02]  /*44e0*/  IMAD.MOV.U32 R3, RZ, RZ, 0xffff ;  /* 0x0000ffffff037424 */ /* 0x000fe400078e00ff */
[----:B------:R-:W-:Y:S01]  /*44f0*/  IMAD.MOV.U32 R5, RZ, RZ, 0x1 ;  /* 0x00000001ff057424 */ /* 0x000fe200078e00ff */
[----:B------:R-:W-:-:S04]  /*4500*/  SHF.R.U32.HI R2, RZ, 0x5, R2 ;  /* 0x00000005ff027819 */ /* 0x000fc80000011602 */
[-C--:B------:R-:W-:Y:S02]  /*4510*/  SHF.L.U32 R3, R3, R2.reuse, RZ ;  /* 0x0000000203037219 */ /* 0x080fe400000006ff */
[----:B------:R-:W-:Y:S02]  /*4520*/  SHF.L.U32 R5, R5, R2, RZ ;  /* 0x0000000205057219 */ /* 0x000fe400000006ff */
[----:B--2---:R-:W-:-:S04]  /*4530*/  LOP3.LUT R0, R0, R3, RZ, 0xc0, !PT ;  /* 0x0000000300007212 */ /* 0x004fc800078ec0ff */
[----:B------:R-:W-:-:S13]  /*4540*/  ISETP.NE.AND P0, PT, R0, R3, PT ;  /* 0x000000030000720c */ /* 0x000fda0003f05270 */
[----:B------:R-:W-:Y:S05]  /*4550*/  @P0 BRA `(.L_x_73) ;  /* 0x00000000005c0947 */ /* 0x000fea0003800000 */
[----:B------:R-:W2:Y:S02]  /*4560*/  LDS R0, [UR4+0x18] ;  /* 0x00001804ff007984 */ /* 0x000ea40008000800 */
[----:B--2---:R-:W-:-:S04]  /*4570*/  LOP3.LUT R0, R0, R5, RZ, 0xc0, !PT ;  /* 0x0000000500007212 */ /* 0x004fc800078ec0ff */
[----:B------:R-:W-:-:S13]  /*4580*/  ISETP.NE.AND P0, PT, R0, R5, PT ;  /* 0x000000050000720c */ /* 0x000fda0003f05270 */
[----:B------:R-:W-:Y:S05]  /*4590*/  @P0 BRA `(.L_x_74) ;  /* 0x0000000000400947 */ /* 0x000fea0003800000 */
[----:B------:R-:W-:Y:S01]  /*45a0*/  R2UR UR8, R3 ;  /* 0x00000000030872ca */ /* 0x000fe200000e0000 */
[----:B------:R-:W2:Y:S01]  /*45b0*/  S2R R2, SR_LANEID ;  /* 0x0000000000027919 */ /* 0x000ea20000000000 */
[----:B------:R-:W-:Y:S01]  /*45c0*/  LOP3.LUT R5, RZ, R5, RZ, 0x33, !PT ;  /* 0x00000005ff057212 */ /* 0x000fe200078e33ff */
[----:B------:R-:W-:Y:S02]  /*45d0*/  VOTEU.ANY UR7, UPT, PT ;  /* 0x0000000000077886 */ /* 0x000fe400038e0100 */
[----:B------:R-:W-:Y:S01]  /*45e0*/  UFLO.U32 UR7, UR7 ;  /* 0x00000007000772bd */ /* 0x000fe200080e0000 */
[----:B------:R-:W4:Y:S07]  /*45f0*/  REDUX UR5, R5 ;  /* 0x00000000050573c4 */ /* 0x000f2e0000000000 */
[----:B------:R-:W-:-:S06]  /*4600*/  ULOP3.LUT UR8, URZ, UR8, URZ, 0x33, !UPT ;  /* 0x00000008ff087292 */ /* 0x000fcc000f8e33ff */
[----:B------:R-:W-:-:S04]  /*4610*/  IMAD.U32 R0, RZ, RZ, UR8 ;  /* 0x00000008ff007e24 */ /* 0x000fc8000f8e00ff */
[----:B------:R-:W1:Y:S02]  /*4620*/  REDUX UR6, R0 ;  /* 0x00000000000673c4 */ /* 0x000e640000000000 */
[----:B------:R1:W-:Y:S01]  /*4630*/  UTCATOMSWS.AND URZ, UR8 ;  /* 0x0000000800ff79e3 */ /* 0x0003e20008000000 */
[----:B--2---:R-:W-:Y:S01]  /*4640*/  ISETP.EQ.U32.AND P0, PT, R2, UR7, PT ;  /* 0x0000000702007c0c */ /* 0x004fe2000bf02070 */
[----:B----4-:R-:W-:Y:S02]  /*4650*/  IMAD.U32 R2, RZ, RZ, UR5 ;  /* 0x00000005ff027e24 */ /* 0x010fe4000f8e00ff */
[----:B-1----:R-:W-:-:S10]  /*4660*/  IMAD.U32 R3, RZ, RZ, UR6 ;  /* 0x00000006ff037e24 */ /* 0x002fd4000f8e00ff */
[----:B------:R1:W-:Y:S04]  /*4670*/  @P0 ATOMS.AND RZ, [UR4+0x14], R3 ;  /* 0x00001403ffff098c */ /* 0x0003e8000a800004 */
[----:B------:R1:W-:Y:S01]  /*4680*/  @P0 ATOMS.AND RZ, [UR4+0x18], R2 ;  /* 0x00001802ffff098c */ /* 0x0003e2000a800004 */
[----:B------:R-:W-:Y:S05]  /*4690*/  BRA `(.L_x_75) ;  /* 0x0000000000147947 */ /* 0x000fea0003800000 */
.L_x_74:
[----:B------:R-:W-:Y:S02]  /*46a0*/  MOV R2, 0x46c0 ;  /* 0x000046c000027802 */ /* 0x000fe40000000f00 */
[----:B-1-3-5:R-:W-:Y:S05]  /*46b0*/  CALL.REL.NOINC `($__internal_0_$__cuda_sm10x_tcgen05_guardrail_trap_col_being_dealloced_not_returned_by_alloc) ;  /* 0x0000004800a87944 */ /* 0x02afea0003c00000 */
[----:B------:R-:W-:Y:S05]  /*46c0*/  BRA `(.L_x_75) ;  /* 0x0000000000087947 */ /* 0x000fea0003800000 */
.L_x_73:
[----:B------:R-:W-:Y:S02]  /*46d0*/  MOV R2, 0x46f0 ;  /* 0x000046f000027802 */ /* 0x000fe40000000f00 */
[----:B-1-3-5:R-:W-:Y:S05]  /*46e0*/  CALL.REL.NOINC `($__internal_2_$__cuda_sm10x_tcgen05_guardrail_trap_unallocated_columns_being_dealloced) ;  /* 0x0000004800b47944 */ /* 0x02afea0003c00000 */
.L_x_75:
[----:B------:R-:W-:Y:S01]  /*46f0*/  NOP ;  /* 0x0000000000007918 */ /* 0x000fe20000000000 */
[----:B---3--:R-:W-:Y:S05]  /*4700*/  EXIT ;  /* 0x000000000000794d */ /* 0x008fea0003800000 */
.L_x_59:
[----:B------:R-:W2:Y:S01]  /*4710*/  LDC R3, c[0x0][0x384] ;  /* 0x0000e100ff037b82 */ /* 0x000ea20000000800 */
[----:B------:R-:W-:Y:S01]  /*4720*/  UISETP.NE.OR UP6, UPT, UR4, 0x3, !UP6 ;  /* 0x000000030400788c */ /* 0x000fe2000f7c5670 */
[----:B--2---:R-:W-:-:S08]  /*4730*/  IADD3 R3, PT, PT, R3, 0x3f, RZ ;  /* 0x0000003f03037810 */ /* 0x004fd00007ffe0ff */
[----:B------:R-:W-:Y:S05]  /*4740*/  BRA.U UP6, `(.L_x_76) ;  /* 0x00000015060c7547 */ /* 0x000fea000b800000 */
[----:B------:R-:W2:Y:S01]  /*4750*/  LDC R25, c[0x0][0x38c] ;  /* 0x0000e300ff197b82 */ /* 0x000ea20000000800 */
[----:B------:R-:W3:Y:S01]  /*4760*/  LDCU.64 UR6, c[0x0][0x988] ;  /* 0x00013100ff0677ac */ /* 0x000ee20008000a00 */
[----:B------:R-:W-:Y:S01]  /*4770*/  SHF.R.S32.HI R8, RZ, 0x1f, R3 ;  /* 0x0000001fff087819 */ /* 0x000fe20000011403 */
[----:B------:R-:W-:Y:S01]  /*4780*/  IMAD.MOV.U32 R40, RZ, RZ, 0x1 ;  /* 0x00000001ff287424 */ /* 0x000fe200078e00ff */
[----:B------:R-:W4:Y:S02]  /*4790*/  LDCU.64 UR4, c[0x0][0x990] ;  /* 0x00013200ff0477ac */ /* 0x000f240008000a00 */
[----:B-----5:R-:W-:Y:S01]  /*47a0*/  LEA.HI R33, R8, R3, RZ, 0x6 ;  /* 0x0000000308217211 */ /* 0x020fe200078f30ff */
[----:B------:R-:W-:Y:S01]  /*47b0*/  IMAD.MOV.U32 R31, RZ, RZ, RZ ;  /* 0x000000ffff1f7224 */ /* 0x000fe200078e00ff */
[----:B------:R-:W1:Y:S01]  /*47c0*/  LDC R27, c[0x0][0x388] ;  /* 0x0000e200ff1b7b82 */ /* 0x000e620000000800 */
[----:B------:R-:W-:Y:S01]  /*47d0*/  UMOV UR17, 0x400 ;  /* 0x0000040000117882 */ /* 0x000fe20000000000 */
[----:B------:R-:W-:Y:S01]  /*47e0*/  IMAD.MOV.U32 R30, RZ, RZ, 0x1000 ;  /* 0x00001000ff1e7424 */ /* 0x000fe200078e00ff */
[----:B------:R-:W-:Y:S01]  /*47f0*/  ULEA UR17, UR46, UR17, 0x18 ;  /* 0x000000112e117291 */ /* 0x000fe2000f8ec0ff */
[----:B------:R-:W-:Y:S01]  /*4800*/  SHF.R.S32.HI R33, RZ, 0x6, R33 ;  /* 0x00000006ff217819 */ /* 0x000fe20000011421 */
[----:B------:R-:W-:-:S02]  /*4810*/  USEL UR18, URZ, 0x1, UP5 ;  /* 0x00000001ff127887 */ /* 0x000fc4000a800000 */
[----:B------:R-:W-:Y:S01]  /*4820*/  UIADD3 UR16, UPT, UPT, UR17, 0x118, URZ ;  /* 0x0000011811107890 */ /* 0x000fe2000fffe0ff */
[----:B------:R-:W1:Y:S01]  /*4830*/  LDC R0, c[0x0][0xc30] ;  /* 0x00030c00ff007b82 */ /* 0x000e620000000800 */
[----:B------:R-:W-:Y:S02]  /*4840*/  UPLOP3.LUT UP2, UPT, UPT, UPT, UPT, 0x40, 0x4 ;  /* 0x000000000004789c */ /* 0x000fe40003f4e870 */
[----:B---3--:R-:W-:Y:S02]  /*4850*/  UISETP.NE.U32.AND UP1, UPT, UR6, URZ, UPT ;  /* 0x000000ff0600728c */ /* 0x008fe4000bf25070 */
[----:B------:R-:W-:Y:S02]  /*4860*/  UPRMT UR16, URZ, 0x654, UR16 ;  /* 0x00000654ff107896 */ /* 0x000fe40008000010 */
[----:B------:R-:W-:Y:S01]  /*4870*/  UISETP.NE.AND.EX UP1, UPT, UR7, URZ, UPT, UP1 ;  /* 0x000000ff0700728c */ /* 0x000fe2000bf25310 */
[----:B------:R-:W3:Y:S01]  /*4880*/  LDC R29, c[0x0][0x370] ;  /* 0x0000dc00ff1d7b82 */ /* 0x000ee20000000800 */
[C---:B--2---:R-:W-:Y:S01]  /*4890*/  R2UR UR7, R25.reuse ;  /* 0x00000000190772ca */ /* 0x044fe200000e0000 */
[----:B----4-:R-:W-:Y:S01]  /*48a0*/  UISETP.NE.U32.AND UP4, UPT, UR4, URZ, UPT ;  /* 0x000000ff0400728c */ /* 0x010fe2000bf85070 */
[----:B------:R-:W-:Y:S01]  /*48b0*/  R2UR UR6, R25 ;  /* 0x00000000190672ca */ /* 0x000fe200000e0000 */
[----:B------:R-:W-:-:S02]  /*48c0*/  UMOV UR20, URZ ;  /* 0x000000ff00147c82 */ /* 0x000fc40008000000 */
[----:B------:R-:W-:Y:S02]  /*48d0*/  UISETP.NE.AND.EX UP4, UPT, UR5, URZ, UPT, UP4 ;  /* 0x000000ff0500728c */ /* 0x000fe4000bf85340 */
[----:B------:R-:W2:Y:S01]  /*48e0*/  LDC R2, c[0x0][0xc0c] ;  /* 0x00030300ff027b82 */ /* 0x000ea20000000800 */
[----:B-1----:R-:W-:-:S07]  /*48f0*/  R2UR UR15, R27 ;  /* 0x000000001b0f72ca */ /* 0x002fce00000e0000 */
[----:B------:R-:W1:Y:S01]  /*4900*/  LDC R24, c[0x0][0xc20] ;  /* 0x00030800ff187b82 */ /* 0x000e620000000800 */
[----:B------:R-:W-:-:S07]  /*4910*/  ISETP.NE.AND P1, PT, R0, 0x1, PT ;  /* 0x000000010000780c */ /* 0x000fce0003f25270 */
[----:B------:R-:W4:Y:S08]  /*4920*/  LDC.64 R36, c[0x0][0x348] ;  /* 0x0000d200ff247b82 */ /* 0x000f300000000a00 */
[----:B------:R-:W1:Y:S08]  /*4930*/  LDC.64 R16, c[0x0][0xc10] ;  /* 0x00030400ff107b82 */ /* 0x000e700000000a00 */
[----:B------:R-:W1:Y:S08]  /*4940*/  LDC.64 R6, c[0x0][0xc18] ;  /* 0x00030600ff067b82 */ /* 0x000e700000000a00 */
[----:B------:R-:W1:Y:S08]  /*4950*/  LDC.64 R4, c[0x0][0xc28] ;  /* 0x00030a00ff047b82 */ /* 0x000e700000000a00 */
[----:B--23--:R-:W1:Y:S02]  /*4960*/  LDC R28, c[0x0][0x374] ;  /* 0x0000dd00ff1c7b82 */ /* 0x00ce640000000800 */
.L_x_85:
[-C--:B------:R-:W-:Y:S02]  /*4970*/  IABS R3, R33.reuse ;  /* 0x0000002100037213 */ /* 0x080fe40000000000 */
[----:B------:R-:W-:Y:S02]  /*4980*/  SHF.L.U32 R0, R31, 0x1f, RZ ;  /* 0x0000001f1f007819 */ /* 0x000fe400000006ff */
[----:B--2---:R-:W2:Y:S01]  /*4990*/  I2F.RP R12, R3 ;  /* 0x00000003000c7306 */ /* 0x004ea20000209400 */
[----:B------:R-:W-:Y:S01]  /*49a0*/  IABS R11, R33 ;  /* 0x00000021000b7213 */ /* 0x000fe20000000000 */
[----:B------:R-:W3:Y:S04]  /*49b0*/  SYNCS.PHASECHK.TRANS64.TRYWAIT P2, [UR17+0x110], R0 ;  /* 0x00011000ff0075a7 */ /* 0x000ee80008041111 */
[----:B------:R-:W-:Y:S04]  /*49c0*/  IMAD.MOV R11, RZ, RZ, -R11 ;  /* 0x000000ffff0b7224 */ /* 0x000fe800078e0a0b */
[----:B--2---:R-:W2:Y:S02]  /*49d0*/  MUFU.RCP R9, R12 ;  /* 0x0000000c00097308 */ /* 0x004ea40000001000 */
[----:B--2---:R-:W-:Y:S01]  /*49e0*/  VIADD R14, R9, 0xffffffe ;  /* 0x0ffffffe090e7836 */ /* 0x004fe20000000000 */
[----:B------:R-:W-:Y:S07]  /*49f0*/  IABS R9, R27 ;  /* 0x0000001b00097213 */ /* 0x000fee0000000000 */
[----:B------:R-:W2:Y:S10]  /*4a00*/  F2I.FTZ.U32.TRUNC.NTZ R15, R14 ;  /* 0x0000000e000f7305 */ /* 0x000eb4000021f000 */
[----:B------:R-:W5:Y:S01]  /*4a10*/  I2F.RP R12, R9 ;  /* 0x00000009000c7306 */ /* 0x000f620000209400 */
[--C-:B--2---:R-:W-:Y:S02]  /*4a20*/  IMAD.MOV R10, RZ, RZ, -R15.reuse ;  /* 0x000000ffff0a7224 */ /* 0x104fe400078e0a0f */
[----:B------:R-:W-:Y:S02]  /*4a30*/  IMAD.MOV.U32 R14, RZ, RZ, RZ ;  /* 0x000000ffff0e7224 */ /* 0x000fe400078e00ff */
[----:B------:R-:W-:Y:S01]  /*4a40*/  IMAD R21, R10, R3, RZ ;  /* 0x000000030a157224 */ /* 0x000fe200078e02ff */
[----:B------:R-:W-:Y:S04]  /*4a50*/  IABS R10, R18 ;  /* 0x00000012000a7213 */ /* 0x000fe80000000000 */
[----:B-----5:R-:W2:Y:S01]  /*4a60*/  MUFU.RCP R12, R12 ;  /* 0x0000000c000c7308 */ /* 0x020ea20000001000 */
[----:B------:R-:W-:Y:S06]  /*4a70*/  IMAD.HI.U32 R15, R15, R21, R14 ;  /* 0x000000150f0f7227 */ /* 0x000fec00078e000e */
[----:B------:R-:W-:Y:S04]  /*4a80*/  IMAD.HI.U32 R34, R15, R10, RZ ;  /* 0x0000000a0f227227 */ /* 0x000fe800078e00ff */
[----:B------:R-:W-:Y:S05]  /*4a90*/  IMAD R10, R34, R11, R10 ;  /* 0x0000000b220a7224 */ /* 0x000fea00078e020a */
[----:B------:R-:W-:Y:S01]  /*4aa0*/  ISETP.GT.U32.AND P3, PT, R3, R10, PT ;  /* 0x0000000a0300720c */ /* 0x000fe20003f64070 */
[----:B--2---:R-:W-:Y:S04]  /*4ab0*/  VIADD R14, R12, 0xffffffe ;  /* 0x0ffffffe0c0e7836 */ /* 0x004fe80000000000 */
[----:B------:R-:W2:Y:S08]  /*4ac0*/  F2I.FTZ.U32.TRUNC.NTZ R11, R14 ;  /* 0x0000000e000b7305 */ /* 0x000eb0000021f000 */
[-C--:B------:R-:W-:Y:S01]  /*4ad0*/  @!P3 IADD3 R10, PT, PT, R10, -R3.reuse, RZ ;  /* 0x800000030a0ab210 */ /* 0x080fe20007ffe0ff */
[----:B------:R-:W-:Y:S01]  /*4ae0*/  @!P3 VIADD R34, R34, 0x1 ;  /* 0x000000012222b836 */ /* 0x000fe20000000000 */
[----:B------:R-:W-:Y:S02]  /*4af0*/  ISETP.NE.AND P3, PT, R33, RZ, PT ;  /* 0x000000ff2100720c */ /* 0x000fe40003f65270 */
[----:B------:R-:W-:Y:S01]  /*4b00*/  ISETP.GE.U32.AND P4, PT, R10, R3, PT ;  /* 0x000000030a00720c */ /* 0x000fe20003f86070 */
[----:B------:R-:W-:Y:S01]  /*4b10*/  IMAD.MOV.U32 R10, RZ, RZ, RZ ;  /* 0x000000ffff0a7224 */ /* 0x000fe200078e00ff */
[----:B------:R-:W-:Y:S04]  /*4b20*/  LOP3.LUT R3, R18, R33, RZ, 0x3c, !PT ;  /* 0x0000002112037212 */ /* 0x000fe800078e3cff */
[----:B------:R-:W-:Y:S02]  /*4b30*/  ISETP.GE.AND P0, PT, R3, RZ, PT ;  /* 0x000000ff0300720c */ /* 0x000fe40003f06270 */
[----:B--2---:R-:W-:Y:S05]  /*4b40*/  IADD3 R3, PT, PT, RZ, -R11, RZ ;  /* 0x8000000bff037210 */ /* 0x004fea0007ffe0ff */
[----:B------:R-:W-:Y:S02]  /*4b50*/  @P4 VIADD R34, R34, 0x1 ;  /* 0x0000000122224836 */ /* 0x000fe40000000000 */
[----:B------:R-:W-:Y:S04]  /*4b60*/  IMAD R3, R3, R9, RZ ;  /* 0x0000000903037224 */ /* 0x000fe800078e02ff */
[----:B------:R-:W-:Y:S01]  /*4b70*/  @!P0 IMAD.MOV R34, RZ, RZ, -R34 ;  /* 0x000000ffff228224 */ /* 0x000fe200078e0a22 */
[----:B------:R-:W-:Y:S01]  /*4b80*/  @!P3 LOP3.LUT R34, RZ, R33, RZ, 0x33, !PT ;  /* 0x00000021ff22b212 */ /* 0x000fe200078e33ff */
[----:B------:R-:W-:Y:S01]  /*4b90*/  IMAD.HI.U32 R3, R11, R3, R10 ;  /* 0x000000030b037227 */ /* 0x000fe200078e000a */
[----:B------:R-:W-:Y:S02]  /*4ba0*/  IABS R10, R25 ;  /* 0x00000019000a7213 */ /* 0x000fe40000000000 */
[----:B------:R-:W-:Y:S02]  /*4bb0*/  IABS R12, R34 ;  /* 0x00000022000c7213 */ /* 0x000fe40000000000 */
[----:B------:R-:W2:Y:S01]  /*4bc0*/  I2F.RP R11, R10 ;  /* 0x0000000a000b7306 */ /* 0x000ea20000209400 */
[----:B------:R-:W-:Y:S02]  /*4bd0*/  ISETP.NE.AND P3, PT, R27, RZ, PT ;  /* 0x000000ff1b00720c */ /* 0x000fe40003f65270 */
[----:B------:R-:W-:Y:S05]  /*4be0*/  IMAD.HI.U32 R32, R3, R12, RZ ;  /* 0x0000000c03207227 */ /* 0x000fea00078e00ff */
[----:B------:R-:W-:Y:S05]  /*4bf0*/  IADD3 R3, PT, PT, -R32, RZ, RZ ;  /* 0x000000ff20037210 */ /* 0x000fea0007ffe1ff */
[C---:B------:R-:W-:Y:S01]  /*4c00*/  IMAD R12, R9.reuse, R3, R12 ;  /* 0x00000003090c7224 */ /* 0x040fe200078e020c */
[----:B------:R-:W-:Y:S01]  /*4c10*/  LOP3.LUT R3, R34, R27, RZ, 0x3c, !PT ;  /* 0x0000001b22037212 */ /* 0x000fe200078e3cff */
[----:B--2---:R-:W2:Y:S03]  /*4c20*/  MUFU.RCP R11, R11 ;  /* 0x0000000b000b7308 */ /* 0x004ea60000001000 */
[----:B------:R-:W-:Y:S11]  /*4c30*/  ISETP.GT.U32.AND P0, PT, R9, R12, PT ;  /* 0x0000000c0900720c */ /* 0x000ff60003f04070 */
[----:B------:R-:W-:Y:S02]  /*4c40*/  @!UPT UIADD3 URZ, UPT, UPT, URZ, URZ, URZ ;  /* 0x000000fffffff290 */ /* 0x000fe4000fffe0ff */
[----:B------:R-:W-:Y:S01]  /*4c50*/  @!P0 IMAD.IADD R12, R12, 0x1, -R9 ;  /* 0x000000010c0c8824 */ /* 0x000fe200078e0a09 */
[----:B------:R-:W-:Y:S02]  /*4c60*/  @!P0 IADD3 R32, PT, PT, R32, 0x1, RZ ;  /* 0x0000000120208810 */ /* 0x000fe40007ffe0ff */
[----:B------:R-:W-:Y:S02]  /*4c70*/  ISETP.GE.AND P0, PT, R3, RZ, PT ;  /* 0x000000ff0300720c */ /* 0x000fe40003f06270 */
[----:B------:R-:W-:Y:S01]  /*4c80*/  ISETP.GE.U32.AND P4, PT, R12, R9, PT ;  /* 0x000000090c00720c */ /* 0x000fe20003f86070 */
[----:B--2---:R-:W-:Y:S06]  /*4c90*/  VIADD R9, R11, 0xffffffe ;  /* 0x0ffffffe0b097836 */ /* 0x004fec0000000000 */
[----:B------:R-:W2:Y:S06]  /*4ca0*/  F2I.FTZ.U32.TRUNC.NTZ R9, R9 ;  /* 0x0000000900097305 */ /* 0x000eac000021f000 */
[----:B------:R-:W-:Y:S01]  /*4cb0*/  @P4 VIADD R32, R32, 0x1 ;  /* 0x0000000120204836 */ /* 0x000fe20000000000 */
[----:B---3--:R-:W-:Y:S06]  /*4cc0*/  @!P2 BRA `(.L_x_77) ;  /* 0x000000400040a947 */ /* 0x008fec0003800000 */
.L_x_166:
[----:B--2---:R-:W-:Y:S01]  /*4cd0*/  MOV R15, R9 ;  /* 0x00000009000f7202 */ /* 0x004fe20000000f00 */
[----:B------:R-:W2:Y:S01]  /*4ce0*/  LDS.128 R20, [UR17+0x150] ;  /* 0x00015011ff147984 */ /* 0x000ea20008000c00 */
[----:B---3--:R-:W-:Y:S02]  /*4cf0*/  IMAD.MOV R0, RZ, RZ, -R9 ;  /* 0x000000ffff007224 */ /* 0x008fe400078e0a09 */
[----:B------:R-:W-:Y:S01]  /*4d00*/  @!P0 IMAD.MOV R32, RZ, RZ, -R32 ;  /* 0x000000ffff208224 */ /* 0x000fe200078e0a20 */
[----:B------:R-:W-:Y:S01]  /*4d10*/  @!P3 LOP3.LUT R32, RZ, R27, RZ, 0x33, !PT ;  /* 0x0000001bff20b212 */ /* 0x000fe200078e33ff */
[----:B------:R-:W-:Y:S01]  /*4d20*/  IMAD R0, R0, R10, RZ ;  /* 0x0000000a00007224 */ /* 0x000fe200078e02ff */
[----:B------:R-:W-:Y:S01]  /*4d30*/  ISETP.GE.AND P0, PT, R26, 0x1, PT ;  /* 0x000000011a00780c */ /* 0x000fe20003f06270 */
[----:B------:R-:W-:Y:S01]  /*4d40*/  IMAD.MOV.U32 R14, RZ, RZ, RZ ;  /* 0x000000ffff0e7224 */ /* 0x000fe200078e00ff */
[----:B------:R-:W-:Y:S01]  /*4d50*/  IABS R3, R32 ;  /* 0x0000002000037213 */ /* 0x000fe20000000000 */
[----:B------:R-:W-:Y:S01]  /*4d60*/  @!PT LDS RZ, [RZ] ;  /* 0x00000000fffff984 */ /* 0x000fe20000000800 */
[----:B------:R-:W-:Y:S01]  /*4d70*/  @!PT LDS RZ, [RZ] ;  /* 0x00000000fffff984 */ /* 0x000fe20000000800 */
[----:B------:R-:W-:Y:S01]  /*4d80*/  @!PT LDS RZ, [RZ] ;  /* 0x00000000fffff984 */ /* 0x000fe20000000800 */
[----:B------:R-:W-:Y:S01]  /*4d90*/  @!PT LDS RZ, [RZ] ;  /* 0x00000000fffff984 */ /* 0x000fe20000000800 */
[----:B------:R3:W-:Y:S06]  /*4da0*/  MEMBAR.ALL.CTA ;  /* 0x0000000000007992 */ /* 0x0007ec0000008000 */
[----:B---3--:R-:W3:Y:S01]  /*4db0*/  FENCE.VIEW.ASYNC.S ;  /* 0x00000000000073c6 */ /* 0x008ee20000000000 */
[----:B------:R-:W-:Y:S01]  /*4dc0*/  LOP3.LUT R38, R32, R25, RZ, 0x3c, !PT ;  /* 0x0000001920267212 */ /* 0x000fe200078e3cff */
[----:B------:R-:W-:Y:S06]  /*4dd0*/  IMAD.HI.U32 R0, R9, R0, R14 ;  /* 0x0000000009007227 */ /* 0x000fec00078e000e */
[----:B------:R-:W-:Y:S04]  /*4de0*/  IMAD.HI.U32 R39, R0, R3, RZ ;  /* 0x0000000300277227 */ /* 0x000fe800078e00ff */
[----:B------:R-:W-:Y:S04]  /*4df0*/  IMAD.MOV R0, RZ, RZ, -R39 ;  /* 0x000000ffff007224 */ /* 0x000fe800078e0a27 */
[C---:B------:R-:W-:Y:S05]  /*4e00*/  IMAD R3, R10.reuse, R0, R3 ;  /* 0x000000000a037224 */ /* 0x040fea00078e0203 */
[----:B------:R-:W-:Y:S01]  /*4e10*/  ISETP.GT.U32.AND P4, PT, R10, R3, PT ;  /* 0x000000030a00720c */ /* 0x000fe20003f84070 */
[----:B---3--:R-:W-:Y:S01]  /*4e20*/  SYNCS.ARRIVE.TRANS64.RED.A1T0 RZ, [UR16], RZ ;  /* 0x000000ffffff79a7 */ /* 0x008fe20008100410 */
[----:B--2---:R-:W-:Y:S11]  /*4e30*/  LOP3.LUT P3, RZ, R22, 0x1, RZ, 0xc0, !PT ;  /* 0x0000000116ff7812 */ /* 0x004ff6000786c0ff */
[-C--:B------:R-:W-:Y:S04]  /*4e40*/  @!P4 IADD3 R3, PT, PT, R3, -R10.reuse, RZ ;  /* 0x8000000a0303c210 */ /* 0x080fe80007ffe0ff */
[----:B------:R-:W-:Y:S02]  /*4e50*/  ISETP.GE.U32.AND P5, PT, R3, R10, PT ;  /* 0x0000000a0300720c */ /* 0x000fe40003fa6070 */
[----:B------:R-:W-:Y:S02]  /*4e60*/  @P3 MOV R13, R20 ;  /* 0x00000014000d3202 */ /* 0x000fe40000000f00 */
[----:B------:R-:W-:Y:S01]  /*4e70*/  @P3 LOP3.LUT R8, R21, 0xffff, RZ, 0xc0, !PT ;  /* 0x0000ffff15083812 */ /* 0x000fe200078ec0ff */
[----:B------:R-:W-:Y:S08]  /*4e80*/  @!P0 BRA `(.L_x_78) ;  /* 0x0000000000a48947 */ /* 0x000ff00003800000 */
[----:B-1----:R-:W-:Y:S01]  /*4e90*/  IMAD.HI.U32 R41, R28, R7, RZ ;  /* 0x000000071c297227 */ /* 0x002fe200078e00ff */
[----:B------:R-:W-:Y:S02]  /*4ea0*/  ISETP.NE.AND P0, PT, R6, 0x1, PT ;  /* 0x000000010600780c */ /* 0x000fe40003f05270 */
[----:B------:R-:W-:Y:S01]  /*4eb0*/  ISETP.NE.AND P2, PT, R26, 0x1, PT ;  /* 0x000000011a00780c */ /* 0x000fe20003f45270 */
[----:B------:R-:W-:Y:S01]  /*4ec0*/  IMAD.HI.U32 R42, R29, R16, RZ ;  /* 0x000000101d2a7227 */ /* 0x000fe200078e00ff */
[----:B------:R-:W-:Y:S02]  /*4ed0*/  SHF.R.U32.HI R41, RZ, R24, R41 ;  /* 0x00000018ff297219 */ /* 0x000fe40000011629 */
[----:B------:R-:W-:Y:S01]  /*4ee0*/  ISETP.NE.AND P6, PT, R2, 0x1, PT ;  /* 0x000000010200780c */ /* 0x000fe20003fc5270 */
[----:B------:R-:W-:Y:S01]  /*4ef0*/  IMAD.HI.U32 R44, R13, R16, RZ ;  /* 0x000000100d2c7227 */ /* 0x000fe200078e00ff */
[----:B------:R-:W-:Y:S02]  /*4f00*/  SHF.R.U32.HI R42, RZ, R17, R42 ;  /* 0x00000011ff2a7219 */ /* 0x000fe4000001162a */
[----:B------:R-:W-:Y:S01]  /*4f10*/  SEL R3, R28, R41, !P0 ;  /* 0x000000291c037207 */ /* 0x000fe20004000000 */
[C---:B------:R-:W-:Y:S01]  /*4f20*/  IMAD.HI.U32 R41, R8.reuse, R7, RZ ;  /* 0x0000000708297227 */ /* 0x040fe200078e00ff */
[----:B------:R-:W-:Y:S02]  /*4f30*/  SEL R11, R29, R42, !P6 ;  /* 0x0000002a1d0b7207 */ /* 0x000fe40007000000 */
[----:B------:R-:W-:Y:S01]  /*4f40*/  SHF.R.U32.HI R44, RZ, R17, R44 ;  /* 0x00000011ff2c7219 */ /* 0x000fe2000001162c */
[----:B------:R-:W-:Y:S01]  /*4f50*/  IMAD.HI.U32 R46, R3, R4, RZ ;  /* 0x00000004032e7227 */ /* 0x000fe200078e00ff */
[----:B------:R-:W-:Y:S03]  /*4f60*/  SHF.R.U32.HI R41, RZ, R24, R41 ;  /* 0x00000018ff297219 */ /* 0x000fe60000011629 */
[----:B------:R-:W-:Y:S01]  /*4f70*/  IMAD.HI.U32 R42, R11, R4, RZ ;  /* 0x000000040b2a7227 */ /* 0x000fe200078e00ff */
[----:B------:R-:W-:Y:S02]  /*4f80*/  @P2 SHF.R.U32.HI R3, RZ, R5, R46 ;  /* 0x00000005ff032219 */ /* 0x000fe4000001162e */
[----:B------:R-:W-:Y:S02]  /*4f90*/  SEL R9, R8, R41, !P0 ;  /* 0x0000002908097207 */ /* 0x000fe40004000000 */
[----:B------:R-:W-:Y:S01]  /*4fa0*/  @P2 SHF.R.U32.HI R11, RZ, R5, R42 ;  /* 0x00000005ff0b2219 */ /* 0x000fe2000001162a */
[C---:B------:R-:W-:Y:S01]  /*4fb0*/  IMAD R10, R26.reuse, R3, RZ ;  /* 0x000000031a0a7224 */ /* 0x040fe200078e02ff */
[----:B------:R-:W-:Y:S01]  /*4fc0*/  SEL R3, R13, R44, !P6 ;  /* 0x0000002c0d037207 */ /* 0x000fe20007000000 */
[C---:B------:R-:W-:Y:S03]  /*4fd0*/  IMAD.HI.U32 R14, R9.reuse, R4, RZ ;  /* 0x00000004090e7227 */ /* 0x040fe600078e00ff */
[----:B------:R-:W-:Y:S01]  /*4fe0*/  ISETP.GE.AND P0, PT, R9, R10, PT ;  /* 0x0000000a0900720c */ /* 0x000fe20003f06270 */
[C---:B------:R-:W-:Y:S01]  /*4ff0*/  IMAD R12, R26.reuse, R11, RZ ;  /* 0x0000000b1a0c7224 */ /* 0x040fe200078e02ff */
[-C--:B------:R-:W-:Y:S04]  /*5000*/  SHF.R.U32.HI R14, RZ, R5.reuse, R14 ;  /* 0x00000005ff0e7219 */ /* 0x080fe8000001160e */
[----:B------:R-:W-:Y:S02]  /*5010*/  ISETP.GE.OR P0, PT, R3, R12, P0 ;  /* 0x0000000c0300720c */ /* 0x000fe40000706670 */
[----:B------:R-:W-:Y:S05]  /*5020*/  SEL R15, R9, R14, !P2 ;  /* 0x0000000e090f7207 */ /* 0x000fea0005000000 */
[----:B------:R-:W-:Y:S04]  /*5030*/  IMAD.MOV R14, RZ, RZ, -R15 ;  /* 0x000000ffff0e7224 */ /* 0x000fe800078e0a0f */
[----:B------:R-:W-:Y:S02]  /*5040*/  IMAD R14, R26, R14, R9 ;  /* 0x0000000e1a0e7224 */ /* 0x000fe400078e0209 */
[C---:B------:R-:W-:Y:S05]  /*5050*/  @!P0 IMAD.HI.U32 R10, R3.reuse, R4, RZ ;  /* 0x00000004030a8227 */ /* 0x040fea00078e00ff */
[----:B------:R-:W-:Y:S04]  /*5060*/  @!P0 SHF.R.U32.HI R10, RZ, R5, R10 ;  /* 0x00000005ff0a8219 */ /* 0x000fe8000001160a */
[----:B------:R-:W-:Y:S01]  /*5070*/  @!P0 SEL R0, R3, R10, !P2 ;  /* 0x0000000a03008207 */ /* 0x000fe20005000000 */
[----:B------:R-:W-:Y:S03]  /*5080*/  IMAD.MOV R10, RZ, RZ, -R3 ;  /* 0x000000ffff0a7224 */ /* 0x000fe600078e0a03 */
[----:B------:R-:W-:Y:S01]  /*5090*/  @!P0 IADD3 R15, PT, PT, R15, -R0, RZ ;  /* 0x800000000f0f8210 */ /* 0x000fe20007ffe0ff */
[----:B------:R-:W-:Y:S01]  /*50a0*/  @!P0 IMAD R0, R11, R14, R0 ;  /* 0x0000000e0b008224 */ /* 0x000fe200078e0200 */
[----:B------:R-:W-:Y:S01]  /*50b0*/  IADD3 R11, PT, PT, -R9, RZ, RZ ;  /* 0x000000ff090b7210 */ /* 0x000fe20007ffe1ff */
[----:B------:R-:W-:Y:S02]  /*50c0*/  IMAD R13, R2, R10, R13 ;  /* 0x0000000a020d7224 */ /* 0x000fe400078e020d */
[----:B------:R-:W-:Y:S02]  /*50d0*/  @!P0 IMAD R9, R15, R26, R3 ;  /* 0x0000001a0f098224 */ /* 0x000fe400078e0203 */
[----:B------:R-:W-:Y:S02]  /*50e0*/  @!P0 IMAD.MOV.U32 R3, RZ, RZ, R0 ;  /* 0x000000ffff038224 */ /* 0x000fe400078e0000 */
[----:B------:R-:W-:Y:S02]  /*50f0*/  IMAD R8, R6, R11, R8 ;  /* 0x0000000b06087224 */ /* 0x000fe400078e0208 */
[----:B------:R-:W-:Y:S02]  /*5100*/  IMAD R13, R3, R2, R13 ;  /* 0x00000002030d7224 */ /* 0x000fe400078e020d */
[----:B------:R-:W-:Y:S02]  /*5110*/  IMAD R8, R9, R6, R8 ;  /* 0x0000000609087224 */ /* 0x000fe400078e0208 */
.L_x_78:
[----:B------:R-:W-:Y:S05]  /*5120*/  BRA.U UP2, `(.L_x_79) ;  /* 0x0000000102107547 */ /* 0x000fea000b800000 */
[----:B------:R-:W-:Y:S04]  /*5130*/  MOV R0, UR18 ;  /* 0x0000001200007c02 */ /* 0x000fe80008000f00 */
[----:B------:R-:W-:Y:S04]  /*5140*/  SHF.L.U32 R3, R0, 0x1f, RZ ;  /* 0x0000001f00037819 */ /* 0x000fe800000006ff */
[----:B------:R-:W2:Y:S02]  /*5150*/  SYNCS.PHASECHK.TRANS64.TRYWAIT P0, [UR17+0x108], R3 ;  /* 0x00010803ff0075a7 */ /* 0x000ea40008001111 */
[----:B--2---:R-:W-:Y:S05]  /*5160*/  @!P0 BRA `(.L_x_80) ;  /* 0x0000003c00308947 */ /* 0x004fea0003800000 */
.L_x_79:
[----:B------:R-:W-:Y:S01]  /*5170*/  R2UR UR8, R38 ;  /* 0x00000000260872ca */ /* 0x000fe200000e0000 */
[----:B------:R-:W-:Y:S01]  /*5180*/  @!P4 VIADD R39, R39, 0x1 ;  /* 0x000000012727c836 */ /* 0x000fe20000000000 */
[----:B------:R-:W-:Y:S01]  /*5190*/  ISETP.NE.AND P0, PT, R25, RZ, PT ;  /* 0x000000ff1900720c */ /* 0x000fe20003f05270 */
[----:B--2---:R-:W-:Y:S01]  /*51a0*/  IMAD.MOV R0, RZ, RZ, -R34 ;  /* 0x000000ffff007224 */ /* 0x004fe200078e0a22 */
[----:B------:R-:W-:Y:S01]  /*51b0*/  R2UR UR11, R19 ;  /* 0x00000000130b72ca */ /* 0x000fe200000e0000 */
[----:B------:R-:W-:Y:S01]  /*51c0*/  @P5 VIADD R39, R39, 0x1 ;  /* 0x0000000127275836 */ /* 0x000fe20000000000 */
[----:B------:R-:W-:Y:S01]  /*51d0*/  R2UR UR12, R34 ;  /* 0x00000000220c72ca */ /* 0x000fe200000e0000 */
[----:B------:R-:W-:Y:S01]  /*51e0*/  IMAD R18, R33, R0, R18 ;  /* 0x0000000021127224 */ /* 0x000fe200078e0212 */
[----:B------:R-:W-:Y:S01]  /*51f0*/  R2UR UR13, R32 ;  /* 0x00000000200d72ca */ /* 0x000fe200000e0000 */
[----:B------:R-:W-:Y:S01]  /*5200*/  IMAD.MOV R3, RZ, RZ, -R32 ;  /* 0x000000ffff037224 */ /* 0x000fe200078e0a20 */
[----:B------:R-:W-:Y:S02]  /*5210*/  R2UR UR14, R39 ;  /* 0x00000000270e72ca */ /* 0x000fe400000e0000 */
[----:B------:R-:W-:Y:S01]  /*5220*/  R2UR UR19, R18 ;  /* 0x00000000121372ca */ /* 0x000fe200000e0000 */
[----:B------:R-:W-:Y:S01]  /*5230*/  UISETP.GE.AND UP3, UPT, UR8, URZ, UPT ;  /* 0x000000ff0800728c */ /* 0x000fe2000bf66270 */
[----:B------:R-:W-:Y:S01]  /*5240*/  R2UR UR9, R3 ;  /* 0x00000000030972ca */ /* 0x000fe200000e0000 */
[----:B------:R-:W-:Y:S01]  /*5250*/  VOTEU.ALL UP2, P0 ;  /* 0x0000000000ff7886 */ /* 0x000fe20000040000 */
[----:B------:R-:W-:Y:S01]  /*5260*/  ISETP.NE.U32.AND P2, PT, RZ, UR4, PT ;  /* 0x00000004ff007c0c */ /* 0x000fe2000bf45070 */
[----:B------:R-:W-:Y:S03]  /*5270*/  USHF.L.U32 UR11, UR11, 0x6, URZ ;  /* 0x000000060b0b7899 */ /* 0x000fe600080006ff */
[----:B------:R-:W-:Y:S04]  /*5280*/  ISETP.NE.AND.EX P2, PT, RZ, UR5, PT, P2 ;  /* 0x00000005ff007c0c */ /* 0x000fe8000bf45320 */
[----:B------:R-:W-:Y:S02]  /*5290*/  @!UP3 UIADD3 UR14, UPT, UPT, -UR14, URZ, URZ ;  /* 0x000000ff0e0eb290 */ /* 0x000fe4000fffe1ff */
[----:B------:R-:W-:Y:S02]  /*52a0*/  @!UP2 ULOP3.LUT UR14, URZ, UR7, URZ, 0x33, !UPT ;  /* 0x00000007ff0ea292 */ /* 0x000fe4000f8e33ff */
[----:B------:R-:W-:Y:S02]  /*52b0*/  USHF.L.U32 UR19, UR19, 0x6, URZ ;  /* 0x0000000613137899 */ /* 0x000fe400080006ff */
[----:B------:R-:W-:Y:S02]  /*52c0*/  UIMAD UR12, UR15, UR9, UR12 ;  /* 0x000000090f0c72a4 */ /* 0x000fe4000f8e020c */
[----:B------:R-:W-:Y:S05]  /*52d0*/  IMAD R0, RZ, RZ, -UR14 ;  /* 0x8000000eff007e24 */ /* 0x000fea000f8e02ff */
[----:B------:R-:W-:Y:S11]  /*52e0*/  R2UR UR8, R0 ;  /* 0x00000000000872ca */ /* 0x000ff600000e0000 */
[----:B------:R-:W-:Y:S02]  /*52f0*/  @!UPT UIADD3 URZ, UPT, UPT, URZ, URZ, URZ ;  /* 0x000000fffffff290 */ /* 0x000fe4000fffe0ff */
[----:B------:R-:W-:Y:S01]  /*5300*/  UIMAD UR13, UR6, UR8, UR13 ;  /* 0x00000008060d72a4 */ /* 0x000fe2000f8e020d */
[----:B------:R-:W-:Y:S11]  /*5310*/  BRA.U !UP4, `(.L_x_81) ;  /* 0x000000010c347547 */ /* 0x000ff6000b800000 */
[----:B------:R-:W-:Y:S01]  /*5320*/  UPLOP3.LUT UP0, UPT, UPT, UPT, UP1, 0x80, 0x8 ;  /* 0x000000000008789c */ /* 0x000fe20003f0f010 */
[----:B------:R-:W-:Y:S02]  /*5330*/  HFMA2 R0, -RZ, RZ, 0, 5.9604644775390625e-08 ;  /* 0x00000001ff007431 */ /* 0x000fe400000001ff */
[----:B------:R-:W-:Y:S03]  /*5340*/  IMAD.MOV.U32 R59, RZ, RZ, 0x1 ;  /* 0x00000001ff3b7424 */ /* 0x000fe600078e00ff */
[----:B------:R-:W-:Y:S05]  /*5350*/  PLOP3.LUT P0, PT, PT, PT, UP0, 0x80, 0x8 ;  /* 0x000000000008781c */ /* 0x000fea0003f0f008 */
[----:B------:R-:W2:Y:S01]  /*5360*/  @UP0 LDCU.64 UR22, c[0x0][0x988] ;  /* 0x00013100ff1607ac */ /* 0x000ea20008000a00 */
[----:B------:R-:W-:Y:S07]  /*5370*/  @UP0 UIMAD UR8, UR47, UR4, URZ ;  /* 0x000000042f0802a4 */ /* 0x000fee000f8e02ff */
[----:B------:R-:W-:Y:S01]  /*5380*/  @!P0 PRMT R59, R0, 0x7610, R59 ;  /* 0x00007610003b8816 */ /* 0x000fe2000000003b */
[----:B--2---:R-:W-:Y:S03]  /*5390*/  @UP0 UIMAD.WIDE UR22, UR8, 0x4, UR22 ;  /* 0x00000004081608a5 */ /* 0x004fe6000f8e0216 */
[----:B------:R-:W2:Y:S03]  /*53a0*/  @!UP0 LDCU UR8, c[0x0][0x980] ;  /* 0x00013000ff0887ac */ /* 0x000ea60008000800 */
[----:B------:R-:W-:Y:S01]  /*53b0*/  IMAD.U32 R10, RZ, RZ, UR22 ;  /* 0x00000016ff0a7e24 */ /* 0x000fe2000f8e00ff */
[----:B------:R-:W-:Y:S05]  /*53c0*/  MOV R11, UR23 ;  /* 0x00000017000b7c02 */ /* 0x000fea0008000f00 */
[----:B------:R3:W5:Y:S02]  /*53d0*/  @P0 LDG.E R35, desc[UR48][R10.64] ;  /* 0x000000300a230981 */ /* 0x000764000c1e1900 */
[----:B--23--:R-:W-:Y:S07]  /*53e0*/  @!P0 IMAD.U32 R35, RZ, RZ, UR8 ;  /* 0x00000008ff238e24 */ /* 0x00cfee000f8e00ff */
.L_x_81:
[----:B-----5:R-:W-:Y:S01]  /*53f0*/  @!P2 FSETP.EQ.AND P0, PT, R35, RZ, PT ;  /* 0x000000ff2300a20b */ /* 0x020fe20003f02000 */
[----:B------:R-:W-:Y:S01]  /*5400*/  @!UPT UIADD3 URZ, UPT, UPT, URZ, URZ, URZ ;  /* 0x000000fffffff290 */ /* 0x000fe2000fffe0ff */
[----:B------:R-:W-:Y:S11]  /*5410*/  @!P2 BRA `(.L_x_82) ;  /* 0x000000000014a947 */ /* 0x000ff60003800000 */
[----:B------:R-:W-:Y:S02]  /*5420*/  LOP3.LUT P2, RZ, R59, 0xff, RZ, 0xc0, !PT ;  /* 0x000000ff3bff7812 */ /* 0x000fe4000784c0ff */
[----:B------:R-:W-:Y:S04]  /*5430*/  PLOP3.LUT P0, PT, PT, PT, UP0, 0x80, 0x8 ;  /* 0x000000000008781c */ /* 0x000fe80003f0f008 */
[----:B------:R-:W-:Y:S07]  /*5440*/  PLOP3.LUT P0, PT, P0, PT, PT, 0x8, 0x80 ;  /* 0x000000000080781c */ /* 0x000fee000070e170 */
[----:B------:R-:W-:Y:S11]  /*5450*/  @P2 FSETP.EQ.AND P0, PT, R35, RZ, PT ;  /* 0x000000ff2300220b */ /* 0x000ff60003f02000 */
[----:B------:R-:W-:Y:S02]  /*5460*/  @!UPT UIADD3 URZ, UPT, UPT, URZ, URZ, URZ ;  /* 0x000000fffffff290 */ /* 0x000fe4000fffe0ff */
.L_x_82:
[----:B------:R-:W-:Y:S01]  /*5470*/  ULEA UR22, UR20, UR17, 0x3 ;  /* 0x0000001114167291 */ /* 0x000fe2000f8e18ff */
[----:B------:R-:W-:Y:S02]  /*5480*/  SHF.L.U32 R3, R40, 0x1f, RZ ;  /* 0x0000001f28037819 */ /* 0x000fe400000006ff */
[----:B------:R-:W-:Y:S04]  /*5490*/  ELECT P4, URZ, PT ;  /* 0x0000000000ff782f */ /* 0x000fe80003880000 */
[----:B------:R-:W-:Y:S02]  /*54a0*/  PLOP3.LUT P4, PT, P0, P4, PT, 0xf2, 0x2f ;  /* 0x00000000002f781c */ /* 0x000fe40000789e72 */
[----:B------:R-:W2:Y:S11]  /*54b0*/  SYNCS.PHASECHK.TRANS64.TRYWAIT P2, [UR22+0xe8], R3 ;  /* 0x0000e803ff0075a7 */ /* 0x000eb60008041116 */
[----:B----4-:R-:W-:Y:S05]  /*54c0*/  @!P4 IADD3 R18, P0, PT, R36, 0x680, RZ ;  /* 0x000006802412c810 */ /* 0x010fea0007f1e0ff */
[----:B------:R-:W-:Y:S01]  /*54d0*/  @!P4 IMAD.X R12, RZ, RZ, R37, P0 ;  /* 0x000000ffff0cc224 */ /* 0x000fe200000e0625 */
[----:B--2---:R-:W-:Y:S07]  /*54e0*/  @!P2 BRA `(.L_x_83) ;  /* 0x000000380068a947 */ /* 0x004fee0003800000 */
.L_x_169:
[----:B------:R-:W3:Y:S01]  /*54f0*/  LDC.64 R14, c[0x0][0xc10] ;  /* 0x00030400ff0e7b82 */ /* 0x000ee20000000a00 */
[----:B------:R-:W-:Y:S01]  /*5500*/  @!P4 R2UR UR8, R12 ;  /* 0x000000000c08c2ca */ /* 0x000fe200000e0000 */
[----:B------:R-:W-:Y:S01]  /*5510*/  VOTEU.ALL UP3, P4 ;  /* 0x0000000000ff7886 */ /* 0x000fe20002060000 */
[----:B------:R-:W-:Y:S01]  /*5520*/  @!P4 R2UR UR10, R18 ;  /* 0x00000000120ac2ca */ /* 0x000fe200000e0000 */
[----:B------:R-:W-:Y:S04]  /*5530*/  UIADD3 UR9, UPT, UPT, UR22, 0xd0, URZ ;  /* 0x000000d016097890 */ /* 0x000fe8000fffe0ff */
[----:B------:R-:W4:Y:S01]  /*5540*/  LDC.64 R10, c[0x0][0xc18] ;  /* 0x00030600ff0a7b82 */ /* 0x000f220000000a00 */
[----:B------:R-:W-:Y:S01]  /*5550*/  VOTEU.ALL UP2, P4 ;  /* 0x0000000000ff7886 */ /* 0x000fe20002040000 */
[----:B------:R-:W-:Y:S01]  /*5560*/  UMOV UR24, 0x0 ;  /* 0x0000000000187882 */ /* 0x000fe20000000000 */
[----:B------:R-:W-:Y:S01]  /*5570*/  UMOV UR25, 0x10000000 ;  /* 0x1000000000197882 */ /* 0x000fe20000000000 */
[----:B------:R-:W-:Y:S04]  /*5580*/  UIADD3 UR21, UPT, UPT, UR20, 0x1, URZ ;  /* 0x0000000114157890 */ /* 0x000fe8000fffe0ff */
[----:B--2---:R-:W2:Y:S01]  /*5590*/  @!P1 LDC R0, c[0x0][0xc20] ;  /* 0x00030800ff009b82 */ /* 0x004ea20000000800 */
[----:B------:R-:W-:Y:S01]  /*55a0*/  UPRMT UR23, UR46, 0x654, UR9 ;  /* 0x000006542e177896 */ /* 0x000fe20008000009 */
[----:B------:R-:W-:Y:S01]  /*55b0*/  IMAD.U32 R19, RZ, RZ, UR8 ;  /* 0x00000008ff137e24 */ /* 0x000fe2000f8e00ff */
[----:B------:R-:W-:Y:S05]  /*55c0*/  @!UP3 ULEA UR8, UR20, UR17, 0xc ;  /* 0x000000111408b291 */ /* 0x000fea000f8e60ff */
[----:B------:R-:W5:Y:S01]  /*55d0*/  @!P1 LDC R3, c[0x0][0xc0c] ;  /* 0x00030300ff039b82 */ /* 0x000f620000000800 */
[----:B------:R-:W-:Y:S01]  /*55e0*/  IMAD.U32 R18, RZ, RZ, UR10 ;  /* 0x0000000aff127e24 */ /* 0x000fe2000f8e00ff */
[----:B------:R-:W-:Y:S01]  /*55f0*/  @!UP2 UMOV UR10, UR19 ;  /* 0x00000013000aac82 */ /* 0x000fe20008000000 */
[----:B------:R-:W-:Y:S01]  /*5600*/  @!P4 R2UR UR27, R19 ;  /* 0x00000000131bc2ca */ /* 0x000fe200000e0000 */
[----:B------:R-:W-:Y:S02]  /*5610*/  @!UP3 UIADD3 UR8, UPT, UPT, UR8, 0x200, URZ ;  /* 0x000002000808b890 */ /* 0x000fe4000fffe0ff */
[----:B------:R-:W-:Y:S01]  /*5620*/  @!P4 R2UR UR26, R18 ;  /* 0x00000000121ac2ca */ /* 0x000fe200000e0000 */
[----:B------:R-:W-:Y:S01]  /*5630*/  @!P4 IMAD.MOV.U32 R18, RZ, RZ, 0x1000 ;  /* 0x00001000ff12c424 */ /* 0x000fe200078e00ff */
[----:B------:R-:W-:Y:S04]  /*5640*/  UISETP.NE.AND UP5, UPT, UR21, 0x3, UPT ;  /* 0x000000031500788c */ /* 0x000fe8000bfa5270 */
[----:B------:R-:W-:Y:S02]  /*5650*/  USEL UR28, URZ, 0x1, UP5 ;  /* 0x00000001ff1c7887 */ /* 0x000fe4000a800000 */
[----:B------:R-:W-:Y:S04]  /*5660*/  USEL UR21, UR21, URZ, UP5 ;  /* 0x000000ff15157287 */ /* 0x000fe8000a800000 */
[----:B------:R-:W-:Y:S01]  /*5670*/  ULEA UR20, UR21, UR17, 0x3 ;  /* 0x0000001115147291 */ /* 0x000fe2000f8e18ff */
[----:B------:R1:W-:Y:S01]  /*5680*/  @!UP2 UTMALDG.5D [UR8], [UR26], desc[UR24] ;  /* 0x000018081a00a5b4 */ /* 0x0003e20008021000 */
[----:B------:R1:W-:Y:S01]  /*5690*/  @!P4 SYNCS.ARRIVE.TRANS64.RED.A0TR RZ, [UR22+0xd0], R18 ;  /* 0x0000d012ffffc9a7 */ /* 0x0003e20008300416 */
[----:B------:R-:W-:Y:S02]  /*56a0*/  LOP3.LUT R40, R40, UR28, RZ, 0x3c, !PT ;  /* 0x0000001c28287c12 */ /* 0x000fe4000f8e3cff */
[----:B-----5:R-:W-:Y:S01]  /*56b0*/  @!P1 ISETP.NE.AND P2, PT, R3, 0x1, PT ;  /* 0x000000010300980c */ /* 0x020fe20003f45270 */
[C---:B---3--:R-:W-:Y:S01]  /*56c0*/  @!P1 IMAD.HI.U32 R14, R13.reuse, R14, RZ ;  /* 0x0000000e0d0e9227 */ /* 0x048fe200078e00ff */
[----:B------:R-:W-:Y:S02]  /*56d0*/  SHF.L.U32 R12, R40, 0x1f, RZ ;  /* 0x0000001f280c7819 */ /* 0x000fe400000006ff */
[----:B----4-:R-:W-:Y:S01]  /*56e0*/  @!P1 ISETP.NE.AND P0, PT, R10, 0x1, PT ;  /* 0x000000010a00980c */ /* 0x010fe20003f05270 */
[C---:B------:R-:W-:Y:S01]  /*56f0*/  @!P1 IMAD.HI.U32 R11, R8.reuse, R11, RZ ;  /* 0x0000000b080b9227 */ /* 0x040fe200078e00ff */
[----:B------:R-:W-:Y:S04]  /*5700*/  @!P1 SHF.R.U32.HI R14, RZ, R15, R14 ;  /* 0x0000000fff0e9219 */ /* 0x000fe8000001160e */
[----:B--2---:R-:W-:Y:S01]  /*5710*/  @!P1 SHF.R.U32.HI R9, RZ, R0, R11 ;  /* 0x00000000ff099219 */ /* 0x004fe2000001160b */
[----:B------:R-:W-:Y:S01]  /*5720*/  SYNCS.ARRIVE.TRANS64.RED.A1T0 RZ, [UR23], RZ ;  /* 0x000000ffffff79a7 */ /* 0x000fe20008100417 */
[----:B------:R-:W-:Y:S02]  /*5730*/  @!P1 SEL R14, R13, R14, !P2 ;  /* 0x0000000e0d0e9207 */ /* 0x000fe40005000000 */
[----:B------:R-:W-:Y:S02]  /*5740*/  @!P1 SEL R9, R8, R9, !P0 ;  /* 0x0000000908099207 */ /* 0x000fe40004000000 */
[----:B-1----:R-:W-:Y:S01]  /*5750*/  @P3 SHF.R.U32.HI R18, RZ, 0x10, R21 ;  /* 0x00000010ff123819 */ /* 0x002fe20000011615 */
[----:B------:R-:W1:Y:S02]  /*5760*/  SYNCS.PHASECHK.TRANS64.TRYWAIT P5, [UR20+0xe8], R12 ;  /* 0x0000e80cff0075a7 */ /* 0x000e6400080a1114 */
[----:B------:R-:W-:Y:S02]  /*5770*/  @!P1 IMAD.IADD R0, R9, 0x1, -R14 ;  /* 0x0000000109009824 */ /* 0x000fe400078e0a0e */
[----:B------:R-:W-:Y:S01]  /*5780*/  @!P1 IMAD.IADD R9, R14, 0x1, -R9 ;  /* 0x000000010e099824 */ /* 0x000fe200078e0a09 */
[----:B------:R-:W-:Y:S01]  /*5790*/  @P3 R2UR UR47, R18 ;  /* 0x00000000122f32ca */ /* 0x000fe200000e0000 */
[----:B------:R-:W-:Y:S02]  /*57a0*/  @!P1 IMAD R13, R0, R3, R13 ;  /* 0x00000003000d9224 */ /* 0x000fe400078e020d */
[----:B------:R-:W-:Y:S01]  /*57b0*/  @!P1 IMAD R8, R9, R10, R8 ;  /* 0x0000000a09089224 */ /* 0x000fe200078e0208 */
[----:B-1----:R-:W-:Y:S11]  /*57c0*/  @!P5 BRA `(.L_x_84) ;  /* 0x0000003400c8d947 */ /* 0x002ff60003800000 */
.L_x_171:
[----:B-1----:R-:W-:Y:S01]  /*57d0*/  @!P4 IADD3 R3, P0, PT, R36, 0x680, RZ ;  /* 0x000006802403c810 */ /* 0x002fe20007f1e0ff */
[----:B------:R-:W-:Y:S01]  /*57e0*/  VOTEU.ALL UP3, P4 ;  /* 0x0000000000ff7886 */ /* 0x000fe20002060000 */
[----:B------:R-:W-:Y:S01]  /*57f0*/  VOTEU.ALL UP2, P4 ;  /* 0x0000000000ff7886 */ /* 0x000fe20002040000 */
[----:B------:R-:W-:Y:S01]  /*5800*/  UMOV UR24, 0x0 ;  /* 0x0000000000187882 */ /* 0x000fe20000000000 */
[----:B------:R-:W-:Y:S01]  /*5810*/  @!P4 R2UR UR9, R3 ;  /* 0x000000000309c2ca */ /* 0x000fe200000e0000 */
[----:B------:R-:W-:Y:S01]  /*5820*/  @!P4 IMAD.X R0, RZ, RZ, R37, P0 ;  /* 0x000000ffff00c224 */ /* 0x000fe200000e0625 */
[----:B------:R-:W-:Y:S01]  /*5830*/  @!UP3 UIADD3 UR10, UPT, UPT, UR19, 0x20, URZ ;  /* 0x00000020130ab890 */ /* 0x000fe2000fffe0ff */
[----:B------:R-:W-:Y:S01]  /*5840*/  LOP3.LUT P0, RZ, R22, 0x1, RZ, 0xc0, !PT ;  /* 0x0000000116ff7812 */ /* 0x000fe2000780c0ff */
[----:B------:R-:W-:Y:S01]  /*5850*/  UMOV UR25, 0x10000000 ;  /* 0x1000000000197882 */ /* 0x000fe20000000000 */
[----:B------:R-:W-:Y:S01]  /*5860*/  LOP3.LUT R31, R31, 0x1, RZ, 0x3c, !PT ;  /* 0x000000011f1f7812 */ /* 0x000fe200078e3cff */
[----:B------:R-:W-:Y:S01]  /*5870*/  IMAD.IADD R18, R8, 0x1, R58 ;  /* 0x0000000108127824 */ /* 0x000fe200078e023a */
[----:B------:R-:W-:Y:S01]  /*5880*/  @!P4 R2UR UR8, R0 ;  /* 0x000000000008c2ca */ /* 0x000fe200000e0000 */
[----:B------:R-:W-:Y:S05]  /*5890*/  IMAD.IADD R19, R13, 0x1, R64 ;  /* 0x000000010d137824 */ /* 0x000fea00078e0240 */
[----:B------:R-:W-:Y:S01]  /*58a0*/  IMAD.U32 R10, RZ, RZ, UR9 ;  /* 0x00000009ff0a7e24 */ /* 0x000fe2000f8e00ff */
[----:B------:R-:W-:Y:S04]  /*58b0*/  UIADD3 UR9, UPT, UPT, UR20, 0xd0, URZ ;  /* 0x000000d014097890 */ /* 0x000fe8000fffe0ff */
[----:B------:R-:W-:Y:S01]  /*58c0*/  @!P4 R2UR UR22, R10 ;  /* 0x000000000a16c2ca */ /* 0x000fe200000e0000 */
[----:B------:R-:W-:Y:S01]  /*58d0*/  UPRMT UR19, UR46, 0x654, UR9 ;  /* 0x000006542e137896 */ /* 0x000fe20008000009 */
[----:B------:R-:W-:Y:S01]  /*58e0*/  IMAD.U32 R11, RZ, RZ, UR8 ;  /* 0x00000008ff0b7e24 */ /* 0x000fe2000f8e00ff */
[----:B------:R-:W-:Y:S04]  /*58f0*/  @!UP3 ULEA UR8, UR21, UR17, 0xc ;  /* 0x000000111508b291 */ /* 0x000fe8000f8e60ff */
[----:B------:R-:W-:Y:S01]  /*5900*/  @!P4 R2UR UR23, R11 ;  /* 0x000000000b17c2ca */ /* 0x000fe200000e0000 */
[----:B------:R-:W-:Y:S11]  /*5910*/  @!UP3 UIADD3 UR8, UPT, UPT, UR8, 0x200, URZ ;  /* 0x000002000808b890 */ /* 0x000ff6000fffe0ff */
[----:B------:R-:W-:Y:S01]  /*5920*/  @!UPT UIADD3 URZ, UPT, UPT, URZ, URZ, URZ ;  /* 0x000000fffffff290 */ /* 0x000fe2000fffe0ff */
[----:B------:R2:W-:Y:S01]  /*5930*/  @!UP2 UTMALDG.5D [UR8], [UR22], desc[UR24] ;  /* 0x000018081600a5b4 */ /* 0x0005e20008021000 */
[----:B------:R2:W-:Y:S01]  /*5940*/  @!P4 SYNCS.ARRIVE.TRANS64.RED.A0TR RZ, [UR20+0xd0], R30 ;  /* 0x0000d01effffc9a7 */ /* 0x0005e20008300414 */
[----:B------:R-:W-:Y:S04]  /*5950*/  UIADD3 UR20, UPT, UPT, UR21, 0x1, URZ ;  /* 0x0000000115147890 */ /* 0x000fe8000fffe0ff */
[----:B------:R-:W-:Y:S04]  /*5960*/  UISETP.NE.AND UP2, UPT, UR20, 0x3, UPT ;  /* 0x000000031400788c */ /* 0x000fe8000bf45270 */
[----:B------:R-:W-:Y:S01]  /*5970*/  USEL UR20, UR20, URZ, UP2 ;  /* 0x000000ff14147287 */ /* 0x000fe20009000000 */
[----:B------:R-:W-:Y:S01]  /*5980*/  SYNCS.ARRIVE.TRANS64.RED.A1T0 RZ, [UR19], RZ ;  /* 0x000000ffffff79a7 */ /* 0x000fe20008100413 */
[----:B------:R-:W-:Y:S02]  /*5990*/  USEL UR19, URZ, 0x1, UP2 ;  /* 0x00000001ff137887 */ /* 0x000fe40009000000 */
[----:B------:R-:W-:Y:S04]  /*59a0*/  UPLOP3.LUT UP2, UPT, UPT, UPT, UPT, 0x80, 0x8 ;  /* 0x000000000008789c */ /* 0x000fe80003f4f070 */
[----:B------:R-:W-:Y:S01]  /*59b0*/  LOP3.LUT R40, R40, UR19, RZ, 0x3c, !PT ;  /* 0x0000001328287c12 */ /* 0x000fe2000f8e3cff */
[----:B------:R-:W-:Y:S06]  /*59c0*/  @P0 BRA `(.L_x_85) ;  /* 0xffffffec00e80947 */ /* 0x000fec000383ffff */
[----:B------:R-:W-:Y:S01]  /*59d0*/  UIADD3 UR17, UPT, UPT, UR17, 0xe8, URZ ;  /* 0x000000e811117890 */ /* 0x000fe2000fffe0ff */
[----:B------:R-:W-:-:S03]  /*59e0*/  SHF.L.U32 R3, R40, 0x1f, RZ ;  /* 0x0000001f28037819 */ /* 0x000fc600000006ff */
[----:B------:R-:W-:-:S09]  /*59f0*/  ULEA UR4, UR20, UR17, 0x3 ;  /* 0x0000001114047291 */ /* 0x000fd2000f8e18ff */
[----:B------:R-:W1:Y:S02]  /*5a00*/  SYNCS.PHASECHK.TRANS64.TRYWAIT P0, [UR4], R3 ;  /* 0x00000003ff0075a7 */ /* 0x000e640008001104 */
[----:B-1----:R-:W-:Y:S05]  /*5a10*/  @!P0 BRA `(.L_x_86) ;  /* 0x00000034004c8947 */ /* 0x002fea0003800000 */
.L_x_173:
        /* <DEDUP_REMOVED lines=9> */
.L_x_175:
        /* <DEDUP_REMOVED lines=8> */
.L_x_88:
[----:B-1----:R1:W3:Y:S02]  /*5b30*/  SYNCS.PHASECHK.TRANS64.TRYWAIT P0, [R0+URZ], R3 ;  /* 0x00000003000075a7 */ /* 0x0022e400080011ff */
[----:B---3--:R-:W-:Y:S05]  /*5b40*/  @!P0 NANOSLEEP.SYNCS 0x989680 ;  /* 0x009896800000895d */ /* 0x008fea0003900000 */
[----:B------:R-:W3:Y:S02]  /*5b50*/  @!P0 SYNCS.PHASECHK.TRANS64 P0, [R0+URZ], R3 ;  /* 0x00000003000085a7 */ /* 0x000ee400080010ff */
[----:B--23--:R-:W-:Y:S05]  /*5b60*/  @P0 EXIT ;  /* 0x000000000000094d */ /* 0x00cfea0003800000 */
[----:B------:R-:W-:Y:S05]  /*5b70*/  BRA `(.L_x_88) ;  /* 0xfffffffc00ec7947 */ /* 0x000fea000383ffff */
.L_x_76:
[----:B------:R-:W-:-:S06]  /*5b80*/  UISETP.GE.AND UP1, UPT, UR4, 0x4, UPT ;  /* 0x000000040400788c */ /* 0x000fcc000bf26270 */
[----:B------:R-:W-:-:S13]  /*5b90*/  PLOP3.LUT P0, PT, PT, PT, UP1, 0x80, 0x8 ;  /* 0x000000000008781c */ /* 0x000fda0003f0f018 */
[----:B-1----:R-:W-:Y:S05]  /*5ba0*/  @!P0 EXIT ;  /* 0x000000000000894d */ /* 0x002fea0003800000 */
[----:B------:R-:W-:Y:S01]  /*5bb0*/  BAR.SYNC.DEFER_BLOCKING 0x6, 0xa0 ;  /* 0x0182800000007b1d */ /* 0x000fe20000010000 */
[C---:B------:R-:W-:Y:S01]  /*5bc0*/  IMAD.SHL.U32 R9, R77.reuse, 0x20, RZ ;  /* 0x000000204d097824 */ /* 0x040fe200078e00ff */
[C---:B------:R-:W-:Y:S01]  /*5bd0*/  LOP3.LUT P0, RZ, R77.reuse, 0x4, RZ, 0xc0, !PT ;  /* 0x000000044dff7812 */ /* 0x040fe2000780c0ff */
[C---:B------:R-:W-:Y:S01]  /*5be0*/  IMAD.SHL.U32 R5, R77.reuse, 0x4, RZ ;  /* 0x000000044d057824 */ /* 0x040fe200078e00ff */
[----:B------:R-:W-:Y:S01]  /*5bf0*/  CS2R R74, SRZ ;  /* 0x00000000004a7805 */ /* 0x000fe2000001ff00 */
[----:B------:R-:W-:Y:S01]  /*5c00*/  IMAD.SHL.U32 R76, R77, 0x10, RZ ;  /* 0x000000104d4c7824 */ /* 0x000fe200078e00ff */
[----:B------:R-:W-:Y:S02]  /*5c10*/  UMOV UR51, 0x400 ;  /* 0x0000040000337882 */ /* 0x000fe40000000000 */
[----:B------:R-:W1:Y:S01]  /*5c20*/  LDC R73, c[0x0][0x370] ;  /* 0x0000dc00ff497b82 */ /* 0x000e620000000800 */
[----:B------:R-:W-:Y:S01]  /*5c30*/  ULEA UR51, UR46, UR51, 0x18 ;  /* 0x000000332e337291 */ /* 0x000fe2000f8ec0ff */
[----:B------:R-:W-:Y:S01]  /*5c40*/  LOP3.LUT R0, R9, 0xc0, RZ, 0xc0, !PT ;  /* 0x000000c009007812 */ /* 0x000fe200078ec0ff */
[----:B------:R-:W-:Y:S01]  /*5c50*/  IMAD.U32 R32, R77, 0x10000, RZ ;  /* 0x000100004d207824 */ /* 0x000fe200078e00ff */
[----:B------:R-:W-:Y:S01]  /*5c60*/  LOP3.LUT R76, R76, 0x600, RZ, 0xc0, !PT ;  /* 0x000006004c4c7812 */ /* 0x000fe200078ec0ff */
[----:B------:R-:W-:Y:S01]  /*5c70*/  IMAD.MOV.U32 R80, RZ, RZ, 0x10 ;  /* 0x00000010ff507424 */ /* 0x000fe200078e00ff */
[----:B------:R-:W-:Y:S01]  /*5c80*/  LOP3.LUT R5, R0, 0x18, R5, 0xf8, !PT ;  /* 0x0000001800057812 */ /* 0x000fe200078ef805 */
[----:B------:R-:W-:Y:S01]  /*5c90*/  IMAD.MOV.U32 R30, RZ, RZ, RZ ;  /* 0x000000ffff1e7224 */ /* 0x000fe200078e00ff */
[----:B------:R-:W2:Y:S01]  /*5ca0*/  LDC R28, c[0x0][0xc0c] ;  /* 0x00030300ff1c7b82 */ /* 0x000ea20000000800 */
[----:B------:R-:W-:Y:S01]  /*5cb0*/  SHF.R.U32.HI R0, RZ, 0x1, R77 ;  /* 0x00000001ff007819 */ /* 0x000fe2000001164d */
[----:B------:R-:W3:Y:S01]  /*5cc0*/  LDCU.64 UR60, c[0x0][0x348] ;  /* 0x00006900ff3c77ac */ /* 0x000ee20008000a00 */
[----:B------:R-:W-:-:S02]  /*5cd0*/  LOP3.LUT R76, R76, 0x20, R9, 0xf8, !PT ;  /* 0x000000204c4c7812 */ /* 0x000fc400078ef809 */
[----:B------:R-:W-:Y:S01]  /*5ce0*/  LOP3.LUT R5, R5, 0x8, R0, 0x78, !PT ;  /* 0x0000000805057812 */ /* 0x000fe200078e7800 */
[----:B------:R-:W-:Y:S01]  /*5cf0*/  UMOV UR56, 0x1 ;  /* 0x0000000100387882 */ /* 0x000fe20000000000 */
[----:B------:R-:W-:Y:S01]  /*5d00*/  SHF.R.S32.HI R0, RZ, 0x1f, R3 ;  /* 0x0000001fff007819 */ /* 0x000fe20000011403 */
[----:B------:R-:W4:Y:S01]  /*5d10*/  LDC R67, c[0x0][0xc20] ;  /* 0x00030800ff437b82 */ /* 0x000f220000000800 */
[----:B------:R-:W3:Y:S01]  /*5d20*/  LDS R6, [UR51+0x160] ;  /* 0x00016033ff067984 */ /* 0x000ee20008000800 */
[----:B------:R-:W-:Y:S01]  /*5d30*/  LOP3.LUT R76, R76, 0x100, R9, 0xf8, !PT ;  /* 0x000001004c4c7812 */ /* 0x000fe200078ef809 */
[----:B------:R-:W1:Y:S01]  /*5d40*/  LDCU.64 UR36, c[0x0][0x988] ;  /* 0x00013100ff2477ac */ /* 0x000e620008000a00 */
[----:B------:R-:W-:Y:S02]  /*5d50*/  LEA.HI R79, R0, R3, RZ, 0x6 ;  /* 0x00000003004f7211 */ /* 0x000fe400078f30ff */
[----:B------:R-:W-:Y:S01]  /*5d60*/  LOP3.LUT R76, R76, R5, RZ, 0xfc, !PT ;  /* 0x000000054c4c7212 */ /* 0x000fe200078efcff */
[----:B------:R-:W1:Y:S01]  /*5d70*/  LDCU.64 UR38, c[0x0][0x990] ;  /* 0x00013200ff2677ac */ /* 0x000e620008000a00 */
[----:B------:R-:W1:Y:S01]  /*5d80*/  LDC R27, c[0x0][0xc30] ;  /* 0x00030c00ff1b7b82 */ /* 0x000e620000000800 */
[----:B------:R-:W-:-:S02]  /*5d90*/  LOP3.LUT R77, R77, 0x60, RZ, 0xc0, !PT ;  /* 0x000000604d4d7812 */ /* 0x000fc400078ec0ff */
[----:B------:R-:W-:Y:S01]  /*5da0*/  LOP3.LUT R32, R32, 0x600000, RZ, 0xc0, !PT ;  /* 0x0060000020207812 */ /* 0x000fe200078ec0ff */
[----:B------:R-:W-:Y:S01]  /*5db0*/  UMOV UR58, URZ ;  /* 0x000000ff003a7c82 */ /* 0x000fe20008000000 */
[----:B------:R-:W-:Y:S01]  /*5dc0*/  SEL R80, R80, 0xfffffff0, !P0 ;  /* 0xfffffff050507807 */ /* 0x000fe20004000000 */
[----:B------:R-:W-:Y:S01]  /*5dd0*/  UIADD3 UR57, UPT, UPT, UR51, 0x200, URZ ;  /* 0x0000020033397890 */ /* 0x000fe2000fffe0ff */
[----:B------:R-:W-:Y:S01]  /*5de0*/  SHF.R.S32.HI R79, RZ, 0x6, R79 ;  /* 0x00000006ff4f7819 */ /* 0x000fe2000001144f */
[----:B------:R-:W1:Y:S01]  /*5df0*/  LDC R66, c[0x0][0x388] ;  /* 0x0000e200ff427b82 */ /* 0x000e620000000800 */
[----:B------:R-:W-:Y:S01]  /*5e00*/  UMOV UR55, URZ ;  /* 0x000000ff00377c82 */ /* 0x000fe20008000000 */
[----:B------:R-:W-:-:S06]  /*5e10*/  UMOV UR54, URZ ;  /* 0x000000ff00367c82 */ /* 0x000fcc0008000000 */
[----:B------:R-:W1:Y:S08]  /*5e20*/  LDC R65, c[0x0][0x38c] ;  /* 0x0000e300ff417b82 */ /* 0x000e700000000800 */
[----:B------:R-:W1:Y:S08]  /*5e30*/  LDC.64 R56, c[0x0][0xc10] ;  /* 0x00030400ff387b82 */ /* 0x000e700000000a00 */
[----:B------:R-:W1:Y:S01]  /*5e40*/  LDC.64 R24, c[0x0][0xc18] ;  /* 0x00030600ff187b82 */ /* 0x000e620000000a00 */
[C---:B---3--:R-:W-:Y:S01]  /*5e50*/  VIADD R7, R6.reuse, 0x40 ;  /* 0x0000004006077836 */ /* 0x048fe20000000000 */
[----:B------:R-:W-:-:S04]  /*5e60*/  LOP3.LUT R6, R6, 0xffff, RZ, 0xc0, !PT ;  /* 0x0000ffff06067812 */ /* 0x000fc800078ec0ff */
[----:B------:R-:W-:Y:S02]  /*5e70*/  LOP3.LUT R7, R7, 0xffff, RZ, 0xc0, !PT ;  /* 0x0000ffff07077812 */ /* 0x000fe400078ec0ff */
[----:B------:R-:W3:Y:S03]  /*5e80*/  LDC.64 R22, c[0x0][0xc28] ;  /* 0x00030a00ff167b82 */ /* 0x000ee60000000a00 */
[----:B------:R1:W-:Y:S05]  /*5e90*/  STL.64 [R1], R6 ;  /* 0x0000000601007387 */ /* 0x0003ea0000100a00 */
[----:B------:R-:W1:Y:S08]  /*5ea0*/  LDC.64 R54, c[0x0][0x9b0] ;  /* 0x00026c00ff367b82 */ /* 0x000e700000000a00 */
[----:B------:R-:W1:Y:S08]  /*5eb0*/  LDC.64 R52, c[0x0][0x9a8] ;  /* 0x00026a00ff347b82 */ /* 0x000e700000000a00 */
[----:B--2-4-:R-:W1:Y:S02]  /*5ec0*/  LDC R72, c[0x0][0x374] ;  /* 0x0000dd00ff487b82 */ /* 0x014e640000000800 */
.L_x_119:
[----:B------:R-:W-:Y:S04]  /*5ed0*/  SHF.L.U32 R3, R74, 0x1f, RZ ;  /* 0x0000001f4a037819 */ /* 0x000fe800000006ff */
[----:B------:R-:W2:Y:S02]  /*5ee0*/  SYNCS.PHASECHK.TRANS64.TRYWAIT P0, [UR51+0x110], R3 ;  /* 0x00011003ff0075a7 */ /* 0x000ea40008001133 */
[----:B-12---:R-:W-:Y:S05]  /*5ef0*/  @!P0 BRA `(.L_x_89) ;  /* 0x0000003000448947 */ /* 0x006fea0003800000 */
.L_x_177:
[----:B------:R-:W4:Y:S01]  /*5f00*/  LDS.128 R60, [UR51+0x150] ;  /* 0x00015033ff3c7984 */ /* 0x000f220008000c00 */
[----:B------:R-:W-:Y:S01]  /*5f10*/  UIADD3 UR4, UPT, UPT, UR51, 0x118, URZ ;  /* 0x0000011833047890 */ /* 0x000fe2000fffe0ff */
[----:B--2---:R-:W-:Y:S01]  /*5f20*/  IMAD R0, R30, 0x4, R1 ;  /* 0x000000041e007824 */ /* 0x004fe200078e0201 */
[-C--:B------:R-:W-:Y:S02]  /*5f30*/  IABS R8, R79.reuse ;  /* 0x0000004f00087213 */ /* 0x080fe40000000000 */
[----:B------:R-:W-:Y:S01]  /*5f40*/  UPRMT UR4, URZ, 0x654, UR4 ;  /* 0x00000654ff047896 */ /* 0x000fe20008000004 */
[----:B-1----:R-:W-:Y:S01]  /*5f50*/  IABS R4, R66 ;  /* 0x0000004200047213 */ /* 0x002fe20000000000 */
[----:B------:R-:W1:Y:S01]  /*5f60*/  I2F.RP R5, R8 ;  /* 0x0000000800057306 */ /* 0x000e620000209400 */
[----:B------:R-:W-:Y:S01]  /*5f70*/  @!PT LDS RZ, [RZ] ;  /* 0x00000000fffff984 */ /* 0x000fe20000000800 */
[----:B------:R-:W-:Y:S01]  /*5f80*/  @!PT LDS RZ, [RZ] ;  /* 0x00000000fffff984 */ /* 0x000fe20000000800 */
[----:B------:R-:W-:Y:S01]  /*5f90*/  @!PT LDS RZ, [RZ] ;  /* 0x00000000fffff984 */ /* 0x000fe20000000800 */
[----:B------:R-:W-:Y:S01]  /*5fa0*/  @!PT LDS RZ, [RZ] ;  /* 0x00000000fffff984 */ /* 0x000fe20000000800 */
[----:B------:R2:W-:Y:S06]  /*5fb0*/  MEMBAR.ALL.CTA ;  /* 0x0000000000007992 */ /* 0x0005ec0000008000 */
[----:B--2---:R-:W2:Y:S02]  /*5fc0*/  FENCE.VIEW.ASYNC.S ;  /* 0x00000000000073c6 */ /* 0x004ea40000000000 */
[----:B--2---:R-:W-:Y:S06]  /*5fd0*/  SYNCS.ARRIVE.TRANS64.RED.A1T0 RZ, [UR4], RZ ;  /* 0x000000ffffff79a7 */ /* 0x004fec0008100404 */
[----:B------:R2:W5:Y:S01]  /*5fe0*/  LDL R17, [R0] ;  /* 0x0000000000117983 */ /* 0x0005620000100800 */
[----:B----4-:R-:W-:Y:S01]  /*5ff0*/  LOP3.LUT P3, RZ, R62, 0x1, RZ, 0xc0, !PT ;  /* 0x000000013eff7812 */ /* 0x010fe2000786c0ff */
[----:B-1----:R-:W1:Y:S10]  /*6000*/  MUFU.RCP R2, R5 ;  /* 0x0000000500027308 */ /* 0x002e740000001000 */
[----:B------:R-:W4:Y:S02]  /*6010*/  I2F.RP R5, R4 ;  /* 0x0000000400057306 */ /* 0x000f240000209400 */
[----:B------:R-:W-:Y:S02]  /*6020*/  @P3 MOV R31, R60 ;  /* 0x0000003c001f3202 */ /* 0x000fe40000000f00 */
[----:B------:R-:W-:Y:S01]  /*6030*/  @P3 LOP3.LUT R29, R61, 0xffff, RZ, 0xc0, !PT ;  /* 0x0000ffff3d1d3812 */ /* 0x000fe200078ec0ff */
[----:B-1----:R-:W-:Y:S01]  /*6040*/  VIADD R10, R2, 0xffffffe ;  /* 0x0ffffffe020a7836 */ /* 0x002fe20000000000 */
[----:B------:R-:W-:Y:S04]  /*6050*/  IABS R2, R79 ;  /* 0x0000004f00027213 */ /* 0x000fe80000000000 */
[----:B------:R-:W1:Y:S01]  /*6060*/  F2I.FTZ.U32.TRUNC.NTZ R11, R10 ;  /* 0x0000000a000b7305 */ /* 0x000e62000021f000 */
[----:B------:R-:W-:Y:S09]  /*6070*/  IADD3 R2, PT, PT, RZ, -R2, RZ ;  /* 0x80000002ff027210 */ /* 0x000ff20007ffe0ff */
[----:B----4-:R-:W4:Y:S01]  /*6080*/  MUFU.RCP R5, R5 ;  /* 0x0000000500057308 */ /* 0x010f220000001000 */
[--C-:B-1----:R-:W-:Y:S02]  /*6090*/  IMAD.MOV R3, RZ, RZ, -R11.reuse ;  /* 0x000000ffff037224 */ /* 0x102fe400078e0a0b */
[----:B------:R-:W-:Y:S02]  /*60a0*/  IMAD.MOV.U32 R10, RZ, RZ, RZ ;  /* 0x000000ffff0a7224 */ /* 0x000fe400078e00ff */
[----:B------:R-:W-:Y:S01]  /*60b0*/  IMAD R6, R3, R8, RZ ;  /* 0x0000000803067224 */ /* 0x000fe200078e02ff */
[----:B------:R-:W-:Y:S03]  /*60c0*/  IABS R3, R18 ;  /* 0x0000001200037213 */ /* 0x000fe60000000000 */
[----:B------:R-:W-:Y:S04]  /*60d0*/  IMAD.HI.U32 R6, R11, R6, R10 ;  /* 0x000000060b067227 */ /* 0x000fe800078e000a */
[----:B----4-:R-:W-:Y:S02]  /*60e0*/  VIADD R9, R5, 0xffffffe ;  /* 0x0ffffffe05097836 */ /* 0x010fe40000000000 */
[----:B------:R-:W-:Y:S04]  /*60f0*/  IMAD.HI.U32 R11, R6, R3, RZ ;  /* 0x00000003060b7227 */ /* 0x000fe800078e00ff */
[----:B------:R-:W-:Y:S01]  /*6100*/  IMAD R3, R11, R2, R3 ;  /* 0x000000020b037224 */ /* 0x000fe200078e0203 */
[----:B------:R-:W1:Y:S01]  /*6110*/  F2I.FTZ.U32.TRUNC.NTZ R9, R9 ;  /* 0x0000000900097305 */ /* 0x000e62000021f000 */
[----:B------:R-:W-:Y:S03]  /*6120*/  LOP3.LUT R2, R18, R79, RZ, 0x3c, !PT ;  /* 0x0000004f12027212 */ /* 0x000fe600078e3cff */
[----:B------:R-:W-:Y:S02]  /*6130*/  ISETP.GT.U32.AND P0, PT, R8, R3, PT ;  /* 0x000000030800720c */ /* 0x000fe40003f04070 */
[----:B------:R-:W-:Y:S01]  /*6140*/  ISETP.GE.AND P1, PT, R2, RZ, PT ;  /* 0x000000ff0200720c */ /* 0x000fe20003f26270 */
[--C-:B-1----:R-:W-:Y:S10]  /*6150*/  IMAD.MOV R2, RZ, RZ, -R9.reuse ;  /* 0x000000ffff027224 */ /* 0x102ff400078e0a09 */
[----:B------:R-:W-:Y:S02]  /*6160*/  @!P0 IMAD.IADD R3, R3, 0x1, -R8 ;  /* 0x0000000103038824 */ /* 0x000fe400078e0a08 */
[----:B------:R-:W-:Y:S01]  /*6170*/  @!P0 VIADD R11, R11, 0x1 ;  /* 0x000000010b0b8836 */ /* 0x000fe20000000000 */
[----:B------:R-:W-:Y:S01]  /*6180*/  ISETP.NE.AND P0, PT, R79, RZ, PT ;  /* 0x000000ff4f00720c */ /* 0x000fe20003f05270 */
[----:B------:R-:W-:Y:S01]  /*6190*/  IMAD R5, R2, R4, RZ ;  /* 0x0000000402057224 */ /* 0x000fe200078e02ff */
[----:B------:R-:W-:Y:S01]  /*61a0*/  ISETP.GE.U32.AND P2, PT, R3, R8, PT ;  /* 0x000000080300720c */ /* 0x000fe20003f46070 */
[----:B------:R-:W-:Y:S01]  /*61b0*/  IMAD.MOV.U32 R8, RZ, RZ, RZ ;  /* 0x000000ffff087224 */ /* 0x000fe200078e00ff */
[----:B------:R-:W-:Y:S03]  /*61c0*/  IABS R2, R65 ;  /* 0x0000004100027213 */ /* 0x000fe60000000000 */
[----:B------:R-:W-:Y:S01]  /*61d0*/  IMAD.HI.U32 R5, R9, R5, R8 ;  /* 0x0000000509057227 */ /* 0x000fe200078e0008 */
[----:B------:R-:W1:Y:S07]  /*61e0*/  I2F.RP R3, R2 ;  /* 0x0000000200037306 */ /* 0x000e6e0000209400 */
[----:B------:R-:W-:Y:S05]  /*61f0*/  @P2 IADD3 R11, PT, PT, R11, 0x1, RZ ;  /* 0x000000010b0b2810 */ /* 0x000fea0007ffe0ff */
[----:B------:R-:W-:Y:S01]  /*6200*/  @!P1 IMAD.MOV R11, RZ, RZ, -R11 ;  /* 0x000000ffff0b9224 */ /* 0x000fe200078e0a0b */
[----:B------:R-:W-:Y:S01]  /*6210*/  @!P0 LOP3.LUT R11, RZ, R79, RZ, 0x33, !PT ;  /* 0x0000004fff0b8212 */ /* 0x000fe200078e33ff */
[----:B-1----:R-:W1:Y:S03]  /*6220*/  MUFU.RCP R3, R3 ;  /* 0x0000000300037308 */ /* 0x002e660000001000 */
[----:B------:R-:W-:Y:S05]  /*6230*/  IABS R6, R11 ;  /* 0x0000000b00067213 */ /* 0x000fea0000000000 */
[----:B------:R-:W-:Y:S05]  /*6240*/  IMAD.HI.U32 R10, R5, R6, RZ ;  /* 0x00000006050a7227 */ /* 0x000fea00078e00ff */
[----:B------:R-:W-:Y:S05]  /*6250*/  IADD3 R5, PT, PT, -R10, RZ, RZ ;  /* 0x000000ff0a057210 */ /* 0x000fea0007ffe1ff */
[C---:B------:R-:W-:Y:S02]  /*6260*/  IMAD R6, R4.reuse, R5, R6 ;  /* 0x0000000504067224 */ /* 0x040fe400078e0206 */
[----:B-1----:R-:W-:Y:S03]  /*6270*/  VIADD R7, R3, 0xffffffe ;  /* 0x0ffffffe03077836 */ /* 0x002fe60000000000 */
[----:B------:R-:W-:Y:S03]  /*6280*/  ISETP.GT.U32.AND P0, PT, R4, R6, PT ;  /* 0x000000060400720c */ /* 0x000fe60003f04070 */
[----:B------:R-:W1:Y:S10]  /*6290*/  F2I.FTZ.U32.TRUNC.NTZ R7, R7 ;  /* 0x0000000700077305 */ /* 0x000e74000021f000 */
[----:B------:R-:W-:Y:S02]  /*62a0*/  @!P0 IMAD.IADD R6, R6, 0x1, -R4 ;  /* 0x0000000106068824 */ /* 0x000fe400078e0a04 */
[----:B------:R-:W-:Y:S01]  /*62b0*/  @!P0 VIADD R10, R10, 0x1 ;  /* 0x000000010a0a8836 */ /* 0x000fe20000000000 */
[----:B------:R-:W-:Y:S02]  /*62c0*/  ISETP.NE.AND P0, PT, R66, RZ, PT ;  /* 0x000000ff4200720c */ /* 0x000fe40003f05270 */
[----:B------:R-:W-:Y:S01]  /*62d0*/  ISETP.GE.U32.AND P2, PT, R6, R4, PT ;  /* 0x000000040600720c */ /* 0x000fe20003f46070 */
[--C-:B-1----:R-:W-:Y:S01]  /*62e0*/  IMAD.MOV R3, RZ, RZ, -R7.reuse ;  /* 0x000000ffff037224 */ /* 0x102fe200078e0a07 */
[----:B------:R-:W-:Y:S01]  /*62f0*/  LOP3.LUT R4, R11, R66, RZ, 0x3c, !PT ;  /* 0x000000420b047212 */ /* 0x000fe200078e3cff */
[----:B------:R-:W-:Y:S03]  /*6300*/  IMAD.MOV.U32 R6, RZ, RZ, RZ ;  /* 0x000000ffff067224 */ /* 0x000fe600078e00ff */
[----:B------:R-:W-:Y:S01]  /*6310*/  ISETP.GE.AND P1, PT, R4, RZ, PT ;  /* 0x000000ff0400720c */ /* 0x000fe20003f26270 */
[----:B------:R-:W-:Y:S04]  /*6320*/  IMAD R4, R3, R2, RZ ;  /* 0x0000000203047224 */ /* 0x000fe800078e02ff */
[----:B------:R-:W-:Y:S03]  /*6330*/  IMAD.HI.U32 R7, R7, R4, R6 ;  /* 0x0000000407077227 */ /* 0x000fe600078e0006 */
[----:B------:R-:W-:Y:S05]  /*6340*/  @P2 IADD3 R10, PT, PT, R10, 0x1, RZ ;  /* 0x000000010a0a2810 */ /* 0x000fea0007ffe0ff */
[----:B------:R-:W-:Y:S01]  /*6350*/  @!P1 IMAD.MOV R10, RZ, RZ, -R10 ;  /* 0x000000ffff0a9224 */ /* 0x000fe200078e0a0a */
[----:B------:R-:W-:Y:S02]  /*6360*/  @!P0 LOP3.LUT R10, RZ, R66, RZ, 0x33, !PT ;  /* 0x00000042ff0a8212 */ /* 0x000fe400078e33ff */
[----:B------:R-:W-:Y:S02]  /*6370*/  ISETP.GE.AND P0, PT, R26, 0x1, PT ;  /* 0x000000011a00780c */ /* 0x000fe40003f06270 */
[----:B------:R-:W-:Y:S02]  /*6380*/  IABS R3, R10 ;  /* 0x0000000a00037213 */ /* 0x000fe40000000000 */
[----:B------:R-:W-:Y:S03]  /*6390*/  LOP3.LUT R12, R10, R65, RZ, 0x3c, !PT ;  /* 0x000000410a0c7212 */ /* 0x000fe600078e3cff */
[----:B------:R-:W-:Y:S05]  /*63a0*/  IMAD.HI.U32 R13, R7, R3, RZ ;  /* 0x00000003070d7227 */ /* 0x000fea00078e00ff */
[----:B------:R-:W-:Y:S05]  /*63b0*/  IADD3 R4, PT, PT, -R13, RZ, RZ ;  /* 0x000000ff0d047210 */ /* 0x000fea0007ffe1ff */
[C---:B------:R-:W-:Y:S05]  /*63c0*/  IMAD R3, R2.reuse, R4, R3 ;  /* 0x0000000402037224 */ /* 0x040fea00078e0203 */
[----:B------:R-:W-:Y:S11]  /*63d0*/  ISETP.GT.U32.AND P4, PT, R2, R3, PT ;  /* 0x000000030200720c */ /* 0x000ff60003f84070 */
[----:B------:R-:W-:Y:S02]  /*63e0*/  @!UPT UIADD3 URZ, UPT, UPT, URZ, URZ, URZ ;  /* 0x000000fffffff290 */ /* 0x000fe4000fffe0ff */
[----:B------:R-:W-:Y:S05]  /*63f0*/  @!P4 IMAD.IADD R3, R3, 0x1, -R2 ;  /* 0x000000010303c824 */ /* 0x000fea00078e0a02 */
[----:B------:R-:W-:Y:S01]  /*6400*/  ISETP.GE.U32.AND P2, PT, R3, R2, PT ;  /* 0x000000020300720c */ /* 0x000fe20003f46070 */
[----:B------:R-:W-:Y:S01]  /*6410*/  @!UPT UIADD3 URZ, UPT, UPT, URZ, URZ, URZ ;  /* 0x000000fffffff290 */ /* 0x000fe2000fffe0ff */
[----:B--2---:R-:W-:Y:S11]  /*6420*/  @!P0 BRA `(.L_x_90) ;  /* 0x0000000000a48947 */ /* 0x004ff60003800000 */
[----:B------:R-:W-:Y:S01]  /*6430*/  IMAD.HI.U32 R16, R72, R25, RZ ;  /* 0x0000001948107227 */ /* 0x000fe200078e00ff */
[----:B------:R-:W-:Y:S02]  /*6440*/  ISETP.NE.AND P0, PT, R24, 0x1, PT ;  /* 0x000000011800780c */ /* 0x000fe40003f05270 */
[----:B------:R-:W-:Y:S01]  /*6450*/  ISETP.NE.AND P1, PT, R26, 0x1, PT ;  /* 0x000000011a00780c */ /* 0x000fe20003f25270 */
[-C--:B------:R-:W-:Y:S01]  /*6460*/  IMAD.HI.U32 R14, R73, R56.reuse, RZ ;  /* 0x00000038490e7227 */ /* 0x080fe200078e00ff */
[----:B------:R-:W-:Y:S02]  /*6470*/  SHF.R.U32.HI R15, RZ, R67, R16 ;  /* 0x00000043ff0f7219 */ /* 0x000fe40000011610 */
[----:B------:R-:W-:Y:S01]  /*6480*/  ISETP.NE.AND P5, PT, R28, 0x1, PT ;  /* 0x000000011c00780c */ /* 0x000fe20003fa5270 */
[----:B------:R-:W-:Y:S01]  /*6490*/  IMAD.HI.U32 R34, R29, R25, RZ ;  /* 0x000000191d227227 */ /* 0x000fe200078e00ff */
[----:B------:R-:W-:Y:S02]  /*64a0*/  SHF.R.U32.HI R14, RZ, R57, R14 ;  /* 0x00000039ff0e7219 */ /* 0x000fe4000001160e */
[----:B------:R-:W-:Y:S01]  /*64b0*/  SEL R3, R72, R15, !P0 ;  /* 0x0000000f48037207 */ /* 0x000fe20004000000 */
[----:B------:R-:W-:Y:S01]  /*64c0*/  IMAD.HI.U32 R20, R31, R56, RZ ;  /* 0x000000381f147227 */ /* 0x000fe200078e00ff */
[----:B------:R-:W-:Y:S03]  /*64d0*/  SEL R7, R73, R14, !P5 ;  /* 0x0000000e49077207 */ /* 0x000fe60006800000 */
[-C--:B---3--:R-:W-:Y:S01]  /*64e0*/  IMAD.HI.U32 R14, R3, R22.reuse, RZ ;  /* 0x00000016030e7227 */ /* 0x088fe200078e00ff */
[----:B------:R-:W-:Y:S03]  /*64f0*/  SHF.R.U32.HI R20, RZ, R57, R20 ;  /* 0x00000039ff147219 */ /* 0x000fe60000011614 */
[----:B------:R-:W-:Y:S01]  /*6500*/  IMAD.HI.U32 R16, R7, R22, RZ ;  /* 0x0000001607107227 */ /* 0x000fe200078e00ff */
[----:B------:R-:W-:Y:S02]  /*6510*/  @P1 SHF.R.U32.HI R3, RZ, R23, R14 ;  /* 0x00000017ff031219 */ /* 0x000fe4000001160e */
[----:B------:R-:W-:Y:S02]  /*6520*/  SHF.R.U32.HI R14, RZ, R67, R34 ;  /* 0x00000043ff0e7219 */ /* 0x000fe40000011622 */
[----:B------:R-:W-:Y:S01]  /*6530*/  @P1 SHF.R.U32.HI R7, RZ, R23, R16 ;  /* 0x00000017ff071219 */ /* 0x000fe20000011610 */
[C---:B------:R-:W-:Y:S01]  /*6540*/  IMAD R2, R26.reuse, R3, RZ ;  /* 0x000000031a027224 */ /* 0x040fe200078e02ff */
[----:B------:R-:W-:Y:S02]  /*6550*/  SEL R5, R29, R14, !P0 ;  /* 0x0000000e1d057207 */ /* 0x000fe40004000000 */
[----:B------:R-:W-:Y:S01]  /*6560*/  SEL R3, R31, R20, !P5 ;  /* 0x000000141f037207 */ /* 0x000fe20006800000 */
[----:B------:R-:W-:Y:S01]  /*6570*/  IMAD R4, R26, R7, RZ ;  /* 0x000000071a047224 */ /* 0x000fe200078e02ff */
[C---:B------:R-:W-:Y:S01]  /*6580*/  ISETP.GE.AND P0, PT, R5.reuse, R2, PT ;  /* 0x000000020500720c */ /* 0x040fe20003f06270 */
[----:B------:R-:W-:Y:S03]  /*6590*/  IMAD.HI.U32 R6, R5, R22, RZ ;  /* 0x0000001605067227 */ /* 0x000fe600078e00ff */
[----:B------:R-:W-:Y:S01]  /*65a0*/  ISETP.GE.OR P0, PT, R3, R4, P0 ;  /* 0x000000040300720c */ /* 0x000fe20000706670 */
[----:B------:R-:W-:Y:S01]  /*65b0*/  IMAD.MOV R4, RZ, RZ, -R3 ;  /* 0x000000ffff047224 */ /* 0x000fe200078e0a03 */
[-C--:B------:R-:W-:Y:S03]  /*65c0*/  SHF.R.U32.HI R6, RZ, R23.reuse, R6 ;  /* 0x00000017ff067219 */ /* 0x080fe60000011606 */
[----:B------:R-:W-:Y:S01]  /*65d0*/  IMAD R31, R28, R4, R31 ;  /* 0x000000041c1f7224 */ /* 0x000fe200078e021f */
[----:B------:R-:W-:Y:S05]  /*65e0*/  SEL R9, R5, R6, !P1 ;  /* 0x0000000605097207 */ /* 0x000fea0004800000 */
[----:B------:R-:W-:Y:S02]  /*65f0*/  IMAD.MOV R6, RZ, RZ, -R9 ;  /* 0x000000ffff067224 */ /* 0x000fe400078e0a09 */
[C---:B------:R-:W-:Y:S04]  /*6600*/  @!P0 IMAD.HI.U32 R2, R3.reuse, R22, RZ ;  /* 0x0000001603028227 */ /* 0x040fe800078e00ff */
[----:B------:R-:W-:Y:S01]  /*6610*/  IMAD R6, R26, R6, R5 ;  /* 0x000000061a067224 */ /* 0x000fe200078e0205 */
[----:B------:R-:W-:Y:S04]  /*6620*/  @!P0 SHF.R.U32.HI R2, RZ, R23, R2 ;  /* 0x00000017ff028219 */ /* 0x000fe80000011602 */
[----:B------:R-:W-:Y:S02]  /*6630*/  @!P0 SEL R0, R3, R2, !P1 ;  /* 0x0000000203008207 */ /* 0x000fe40004800000 */
[----:B------:R-:W-:Y:S02]  /*6640*/  IADD3 R2, PT, PT, -R5, RZ, RZ ;  /* 0x000000ff05027210 */ /* 0x000fe40007ffe1ff */
[----:B------:R-:W-:Y:S01]  /*6650*/  @!P0 IADD3 R8, PT, PT, R9, -R0, RZ ;  /* 0x8000000009088210 */ /* 0x000fe20007ffe0ff */
[----:B------:R-:W-:Y:S02]  /*6660*/  @!P0 IMAD R0, R7, R6, R0 ;  /* 0x0000000607008224 */ /* 0x000fe400078e0200 */
[----:B------:R-:W-:Y:S02]  /*6670*/  IMAD R29, R24, R2, R29 ;  /* 0x00000002181d7224 */ /* 0x000fe400078e021d */
[----:B------:R-:W-:Y:S02]  /*6680*/  @!P0 IMAD R5, R8, R26, R3 ;  /* 0x0000001a08058224 */ /* 0x000fe400078e0203 */
[----:B------:R-:W-:Y:S04]  /*6690*/  @!P0 IMAD.MOV.U32 R3, RZ, RZ, R0 ;  /* 0x000000ffff038224 */ /* 0x000fe800078e0000 */
[----:B------:R-:W-:Y:S02]  /*66a0*/  IMAD R31, R3, R28, R31 ;  /* 0x0000001c031f7224 */ /* 0x000fe400078e021f */
[----:B------:R-:W-:Y:S07]  /*66b0*/  IMAD R29, R5, R24, R29 ;  /* 0x00000018051d7224 */ /* 0x000fee00078e021d */
.L_x_90:
[----:B------:R-:W-:Y:S01]  /*66c0*/  ISETP.NE.AND P0, PT, R27, 0x1, PT ;  /* 0x000000011b00780c */ /* 0x000fe20003f05270 */
[----:B------:R-:W1:Y:S01]  /*66d0*/  LDC.64 R6, c[0x0][0xc10] ;  /* 0x00030400ff067b82 */ /* 0x000e620000000a00 */
[----:B------:R-:W-:Y:S01]  /*66e0*/  R2UR UR4, R12 ;  /* 0x000000000c0472ca */ /* 0x000fe200000e0000 */
[----:B------:R-:W-:Y:S01]  /*66f0*/  @!P4 VIADD R13, R13, 0x1 ;  /* 0x000000010d0dc836 */ /* 0x000fe20000000000 */
[----:B------:R-:W-:Y:S01]  /*6700*/  ISETP.NE.AND P1, PT, R65, RZ, PT ;  /* 0x000000ff4100720c */ /* 0x000fe20003f25270 */
[----:B------:R-:W-:Y:S01]  /*6710*/  IMAD.MOV R8, RZ, RZ, -R11 ;  /* 0x000000ffff087224 */ /* 0x000fe200078e0a0b */
[----:B------:R-:W-:Y:S03]  /*6720*/  R2UR UR42, R19 ;  /* 0x00000000132a72ca */ /* 0x000fe600000e0000 */
[----:B------:R-:W2:Y:S01]  /*6730*/  LDC.64 R4, c[0x0][0xc18] ;  /* 0x00030600ff047b82 */ /* 0x000ea20000000a00 */
[----:B------:R-:W-:Y:S01]  /*6740*/  R2UR UR43, R11 ;  /* 0x000000000b2b72ca */ /* 0x000fe200000e0000 */
[----:B------:R-:W-:Y:S01]  /*6750*/  @P2 VIADD R13, R13, 0x1 ;  /* 0x000000010d0d2836 */ /* 0x000fe20000000000 */
[----:B------:R-:W-:Y:S01]  /*6760*/  R2UR UR44, R10 ;  /* 0x000000000a2c72ca */ /* 0x000fe200000e0000 */
[----:B------:R-:W-:Y:S01]  /*6770*/  IMAD R18, R79, R8, R18 ;  /* 0x000000084f127224 */ /* 0x000fe200078e0212 */
[----:B------:R-:W-:Y:S03]  /*6780*/  R2UR UR7, R66 ;  /* 0x00000000420772ca */ /* 0x000fe600000e0000 */
[----:B------:R-:W4:Y:S01]  /*6790*/  @!P0 LDC R0, c[0x0][0xc20] ;  /* 0x00030800ff008b82 */ /* 0x000f220000000800 */
[----:B------:R-:W-:Y:S01]  /*67a0*/  R2UR UR45, R13 ;  /* 0x000000000d2d72ca */ /* 0x000fe200000e0000 */
[----:B------:R-:W-:Y:S01]  /*67b0*/  UISETP.GE.AND UP1, UPT, UR4, URZ, UPT ;  /* 0x000000ff0400728c */ /* 0x000fe2000bf26270 */
[C---:B------:R-:W-:Y:S05]  /*67c0*/  R2UR UR4, R65.reuse ;  /* 0x00000000410472ca */ /* 0x040fea00000e0000 */
[----:B------:R-:W3:Y:S01]  /*67d0*/  @!P0 LDC R2, c[0x0][0xc0c] ;  /* 0x00030300ff028b82 */ /* 0x000ee20000000800 */
[----:B------:R-:W-:Y:S01]  /*67e0*/  R2UR UR52, R18 ;  /* 0x00000000123472ca */ /* 0x000fe200000e0000 */
[----:B------:R-:W-:Y:S01]  /*67f0*/  VOTEU.ALL UP0, P1 ;  /* 0x0000000000ff7886 */ /* 0x000fe20000800000 */
[----:B------:R-:W-:Y:S01]  /*6800*/  R2UR UR5, R65 ;  /* 0x00000000410572ca */ /* 0x000fe200000e0000 */
[----:B------:R-:W-:Y:S01]  /*6810*/  IMAD.MOV R8, RZ, RZ, -R10 ;  /* 0x000000ffff087224 */ /* 0x000fe200078e0a0a */
[----:B------:R-:W-:Y:S04]  /*6820*/  USHF.L.U32 UR42, UR42, 0x6, URZ ;  /* 0x000000062a2a7899 */ /* 0x000fe800080006ff */
[----:B------:R-:W-:Y:S01]  /*6830*/  R2UR UR6, R8 ;  /* 0x00000000080672ca */ /* 0x000fe200000e0000 */
[----:B------:R-:W-:Y:S02]  /*6840*/  @!UP1 UIADD3 UR45, UPT, UPT, -UR45, URZ, URZ ;  /* 0x000000ff2d2d9290 */ /* 0x000fe4000fffe1ff */
[----:B------:R-:W-:Y:S01]  /*6850*/  @!UP0 ULOP3.LUT UR45, URZ, UR4, URZ, 0x33, !UPT ;  /* 0x00000004ff2d8292 */ /* 0x000fe2000f8e33ff */
[----:B--2---:R-:W-:Y:S01]  /*6860*/  @!P0 ISETP.NE.AND P1, PT, R4, 0x1, PT ;  /* 0x000000010400880c */ /* 0x004fe20003f25270 */
[----:B-1----:R-:W-:Y:S01]  /*6870*/  @!P0 IMAD.HI.U32 R6, R31, R6, RZ ;  /* 0x000000061f068227 */ /* 0x002fe200078e00ff */
[----:B------:R-:W-:Y:S02]  /*6880*/  ULOP3.LUT UP0, URZ, UR57, 0x1b0, URZ, 0xc0, !UPT ;  /* 0x000001b039ff7892 */ /* 0x000fe4000f80c0ff */
[----:B------:R-:W-:Y:S01]  /*6890*/  USHF.L.U32 UR52, UR52, 0x6, URZ ;  /* 0x0000000634347899 */ /* 0x000fe200080006ff */
[----:B------:R-:W-:Y:S01]  /*68a0*/  @!P0 IMAD.HI.U32 R3, R29, R5, RZ ;  /* 0x000000051d038227 */ /* 0x000fe200078e00ff */
[----:B------:R-:W-:Y:S03]  /*68b0*/  @!P0 SHF.R.U32.HI R6, RZ, R7, R6 ;  /* 0x00000007ff068219 */ /* 0x000fe60000011606 */
[----:B------:R-:W-:Y:S01]  /*68c0*/  UIMAD UR43, UR7, UR6, UR43 ;  /* 0x00000006072b72a4 */ /* 0x000fe2000f8e022b */
[----:B------:R-:W-:Y:S01]  /*68d0*/  IMAD R8, RZ, RZ, -UR45 ;  /* 0x8000002dff087e24 */ /* 0x000fe2000f8e02ff */
[----:B----4-:R-:W-:Y:S02]  /*68e0*/  @!P0 SHF.R.U32.HI R0, RZ, R0, R3 ;  /* 0x00000000ff008219 */ /* 0x010fe40000011603 */
[----:B---3--:R-:W-:Y:S02]  /*68f0*/  @!P0 ISETP.NE.AND P2, PT, R2, 0x1, PT ;  /* 0x000000010200880c */ /* 0x008fe40003f45270 */
[----:B------:R-:W-:Y:S02]  /*6900*/  R2UR UR4, R8 ;  /* 0x00000000080472ca */ /* 0x000fe400000e0000 */
[----:B------:R-:W-:Y:S02]  /*6910*/  @P3 SHF.R.U32.HI R8, RZ, 0x10, R61 ;  /* 0x00000010ff083819 */ /* 0x000fe4000001163d */
[----:B------:R-:W-:Y:S02]  /*6920*/  @!P0 SEL R6, R31, R6, !P2 ;  /* 0x000000061f068207 */ /* 0x000fe40005000000 */
[----:B------:R-:W-:Y:S02]  /*6930*/  @!P0 SEL R3, R29, R0, !P1 ;  /* 0x000000001d038207 */ /* 0x000fe40004800000 */
[----:B------:R-:W-:Y:S03]  /*6940*/  @P3 R2UR UR53, R8 ;  /* 0x00000000083532ca */ /* 0x000fe600000e0000 */
[----:B------:R-:W-:Y:S02]  /*6950*/  @!P0 IMAD.IADD R0, R3, 0x1, -R6 ;  /* 0x0000000103008824 */ /* 0x000fe400078e0a06 */
[----:B------:R-:W-:Y:S01]  /*6960*/  @!P0 IMAD.IADD R3, R6, 0x1, -R3 ;  /* 0x0000000106038824 */ /* 0x000fe200078e0a03 */
[----:B------:R-:W-:Y:S01]  /*6970*/  UIMAD UR44, UR5, UR4, UR44 ;  /* 0x00000004052c72a4 */ /* 0x000fe2000f8e022c */
[----:B------:R-:W-:Y:S02]  /*6980*/  @!P0 IMAD R31, R0, R2, R31 ;  /* 0x00000002001f8224 */ /* 0x000fe400078e021f */
[----:B------:R-:W-:Y:S01]  /*6990*/  @!P0 IMAD R29, R3, R4, R29 ;  /* 0x00000004031d8224 */ /* 0x000fe200078e021d */
[----:B------:R-:W-:Y:S08]  /*69a0*/  BRA.U !UP0, `(.L_x_91) ;  /* 0x00000001087c7547 */ /* 0x000ff0000b800000 */
[----:B------:R-:W1:Y:S01]  /*69b0*/  LDCU.64 UR8, c[0x4][0x80] ;  /* 0x01001000ff0877ac */ /* 0x000e620008000a00 */
[----:B------:R-:W-:Y:S01]  /*69c0*/  MOV R2, 0x0 ;  /* 0x0000000000027802 */ /* 0x000fe20000000f00 */
[----:B------:R-:W-:Y:S02]  /*69d0*/  HFMA2 R12, -RZ, RZ, 0, 5.9604644775390625e-08 ;  /* 0x00000001ff0c7431 */ /* 0x000fe400000001ff */
[----:B------:R-:W-:Y:S01]  /*69e0*/  IMAD.MOV.U32 R8, RZ, RZ, 0x70 ;  /* 0x00000070ff087424 */ /* 0x000fe200078e00ff */
[----:B------:R2:W3:Y:S01]  /*69f0*/  LDC.64 R14, c[0x4][R2] ;  /* 0x01000000020e7b82 */ /* 0x0004e20000000a00 */
[----:B------:R-:W4:Y:S01]  /*6a00*/  LDCU.64 UR6, c[0x4][0x88] ;  /* 0x01001100ff0677ac */ /* 0x000f220008000a00 */
[----:B------:R-:W-:Y:S01]  /*6a10*/  IMAD.MOV.U32 R13, RZ, RZ, RZ ;  /* 0x000000ffff0d7224 */ /* 0x000fe200078e00ff */
[----:B------:R-:W2:Y:S01]  /*6a20*/  LDCU.64 UR4, c[0x4][0x8] ;  /* 0x01000100ff0477ac */ /* 0x000ea20008000a00 */
[----:B-1----:R-:W-:Y:S01]  /*6a30*/  MOV R5, UR9 ;  /* 0x0000000900057c02 */ /* 0x002fe20008000f00 */
[----:B------:R-:W-:Y:S01]  /*6a40*/  IMAD.U32 R4, RZ, RZ, UR8 ;  /* 0x00000008ff047e24 */ /* 0x000fe2000f8e00ff */
[----:B----4-:R-:W-:Y:S01]  /*6a50*/  MOV R7, UR7 ;  /* 0x0000000700077c02 */ /* 0x010fe20008000f00 */
[----:B------:R-:W-:Y:S01]  /*6a60*/  IMAD.U32 R6, RZ, RZ, UR6 ;  /* 0x00000006ff067e24 */ /* 0x000fe2000f8e00ff */
[----:B--2---:R-:W-:Y:S01]  /*6a70*/  MOV R11, UR5 ;  /* 0x00000005000b7c02 */ /* 0x004fe20008000f00 */
[----:B------:R-:W-:Y:S02]  /*6a80*/  IMAD.U32 R10, RZ, RZ, UR4 ;  /* 0x00000004ff0a7e24 */ /* 0x000fe4000f8e00ff */
[----:B------:R-:W-:Y:S07]  /*6a90*/  LEPC R20, `(.L_x_92) ;  /* 0x000000001014794e */ /* 0x000fee0000000000 */
[----:B---3-5:R-:W-:Y:S05]  /*6aa0*/  CALL.ABS.NOINC R14 ;  /* 0x000000000e007343 */ /* 0x028fea0003c00000 */
.L_x_92:
[----:B------:R-:W1:Y:S01]  /*6ab0*/  LDCU.64 UR8, c[0x4][0x80] ;  /* 0x01001000ff0877ac */ /* 0x000e620008000a00 */
[----:B------:R-:W2:Y:S01]  /*6ac0*/  LDC.64 R2, c[0x4][R2] ;  /* 0x0100000002027b82 */ /* 0x000ea20000000a00 */
[----:B------:R-:W-:Y:S02]  /*6ad0*/  HFMA2 R12, -RZ, RZ, 0, 5.9604644775390625e-08 ;  /* 0x00000001ff0c7431 */ /* 0x000fe400000001ff */
[----:B------:R-:W-:Y:S02]  /*6ae0*/  IMAD.MOV.U32 R8, RZ, RZ, 0x70 ;  /* 0x00000070ff087424 */ /* 0x000fe400078e00ff */
[----:B------:R-:W-:Y:S01]  /*6af0*/  IMAD.MOV.U32 R13, RZ, RZ, RZ ;  /* 0x000000ffff0d7224 */ /* 0x000fe200078e00ff */
[----:B------:R-:W3:Y:S01]  /*6b00*/  LDCU.64 UR6, c[0x4][0x88] ;  /* 0x01001100ff0677ac */ /* 0x000ee20008000a00 */
[----:B------:R-:W4:Y:S01]  /*6b10*/  LDCU.64 UR4, c[0x4][0x8] ;  /* 0x01000100ff0477ac */ /* 0x000f220008000a00 */
[----:B-1----:R-:W-:Y:S02]  /*6b20*/  MOV R4, UR8 ;  /* 0x0000000800047c02 */ /* 0x002fe40008000f00 */
[----:B------:R-:W-:Y:S02]  /*6b30*/  MOV R5, UR9 ;  /* 0x0000000900057c02 */ /* 0x000fe40008000f00 */
[----:B---3--:R-:W-:Y:S01]  /*6b40*/  MOV R7, UR7 ;  /* 0x0000000700077c02 */ /* 0x008fe20008000f00 */
[----:B------:R-:W-:Y:S01]  /*6b50*/  IMAD.U32 R6, RZ, RZ, UR6 ;  /* 0x00000006ff067e24 */ /* 0x000fe2000f8e00ff */
[----:B----4-:R-:W-:Y:S01]  /*6b60*/  MOV R11, UR5 ;  /* 0x00000005000b7c02 */ /* 0x010fe20008000f00 */
[----:B------:R-:W-:Y:S02]  /*6b70*/  IMAD.U32 R10, RZ, RZ, UR4 ;  /* 0x00000004ff0a7e24 */ /* 0x000fe4000f8e00ff */
[----:B------:R-:W-:Y:S07]  /*6b80*/  LEPC R20, `(.L_x_91) ;  /* 0x000000001014794e */ /* 0x000fee0000000000 */
[----:B--2---:R-:W-:Y:S05]  /*6b90*/  CALL.ABS.NOINC R2 ;  /* 0x0000000002007343 */ /* 0x004fea0003c00000 */
.L_x_91:
[----:B------:R-:W-:Y:S01]  /*6ba0*/  ISETP.NE.U32.AND P3, PT, R54, RZ, PT ;  /* 0x000000ff3600720c */ /* 0x000fe20003f65070 */
[----:B------:R-:W-:Y:S01]  /*6bb0*/  UISETP.NE.AND UP2, UPT, UR50, URZ, UPT ;  /* 0x000000ff3200728c */ /* 0x000fe2000bf45270 */
[----:B------:R-:W-:Y:S01]  /*6bc0*/  ISETP.NE.U32.AND P2, PT, RZ, UR36, PT ;  /* 0x00000024ff007c0c */ /* 0x000fe2000bf45070 */
[----:B------:R-:W-:Y:S01]  /*6bd0*/  UISETP.NE.U32.AND UP1, UPT, UR38, URZ, UPT ;  /* 0x000000ff2600728c */ /* 0x000fe2000bf25070 */
[----:B------:R-:W-:Y:S01]  /*6be0*/  ISETP.NE.AND.EX P3, PT, R55, RZ, PT, P3 ;  /* 0x000000ff3700720c */ /* 0x000fe20003f65330 */
[----:B------:R-:W-:Y:S01]  /*6bf0*/  UPLOP3.LUT UP0, UPT, UPT, UPT, UPT, 0x40, 0x4 ;  /* 0x000000000004789c */ /* 0x000fe20003f0e870 */
[----:B------:R-:W-:Y:S01]  /*6c00*/  ISETP.NE.AND.EX P2, PT, RZ, UR37, PT, P2 ;  /* 0x00000025ff007c0c */ /* 0x000fe2000bf45320 */
[----:B------:R-:W-:Y:S01]  /*6c10*/  UISETP.NE.AND.EX UP1, UPT, UR39, URZ, UPT, UP1 ;  /* 0x000000ff2700728c */ /* 0x000fe2000bf25310 */
[----:B------:R-:W-:Y:S04]  /*6c20*/  PLOP3.LUT P4, PT, PT, PT, UP2, 0x80, 0x8 ;  /* 0x000000000008781c */ /* 0x000fe80003f8f028 */
[----:B------:R-:W-:Y:S01]  /*6c30*/  P2R R83, PR, RZ, 0x10 ;  /* 0x00000010ff537803 */ /* 0x000fe20000000000 */
[----:B------:R-:W-:Y:S06]  /*6c40*/  @UP2 UPLOP3.LUT UP0, UPT, UPT, UPT, UP1, 0x80, 0x8 ;  /* 0x000000000008289c */ /* 0x000fec0003f0f010 */
[----:B------:R-:W-:Y:S01]  /*6c50*/  PLOP3.LUT P0, PT, PT, PT, UP0, 0x80, 0x8 ;  /* 0x000000000008781c */ /* 0x000fe20003f0f008 */
[----:B------:R-:W-:Y:S01]  /*6c60*/  @!UPT UIADD3 URZ, UPT, UPT, URZ, URZ, URZ ;  /* 0x000000fffffff290 */ /* 0x000fe2000fffe0ff */
[----:B------:R-:W-:Y:S11]  /*6c70*/  BRA.U !UP1, `(.L_x_93) ;  /* 0x0000000109387547 */ /* 0x000ff6000b800000 */
[----:B------:R-:W-:Y:S01]  /*6c80*/  UISETP.NE.U32.AND UP0, UPT, UR36, URZ, UPT ;  /* 0x000000ff2400728c */ /* 0x000fe2000bf05070 */
[----:B------:R-:W-:Y:S02]  /*6c90*/  HFMA2 R0, -RZ, RZ, 0, 5.9604644775390625e-08 ;  /* 0x00000001ff007431 */ /* 0x000fe400000001ff */
[----:B------:R-:W-:Y:S01]  /*6ca0*/  IMAD.MOV.U32 R59, RZ, RZ, 0x1 ;  /* 0x00000001ff3b7424 */ /* 0x000fe200078e00ff */
[----:B------:R-:W-:Y:S06]  /*6cb0*/  UISETP.NE.AND.EX UP0, UPT, UR37, URZ, UPT, UP0 ;  /* 0x000000ff2500728c */ /* 0x000fec000bf05300 */
[----:B------:R-:W-:Y:S05]  /*6cc0*/  PLOP3.LUT P1, PT, PT, PT, UP0, 0x80, 0x8 ;  /* 0x000000000008781c */ /* 0x000fea0003f2f008 */
[----:B------:R-:W1:Y:S01]  /*6cd0*/  @UP0 LDCU.64 UR6, c[0x0][0x988] ;  /* 0x00013100ff0607ac */ /* 0x000e620008000a00 */
[----:B------:R-:W-:Y:S07]  /*6ce0*/  @UP0 UIMAD UR4, UR47, UR38, URZ ;  /* 0x000000262f0402a4 */ /* 0x000fee000f8e02ff */
[----:B------:R-:W-:Y:S01]  /*6cf0*/  @!P1 PRMT R59, R0, 0x7610, R59 ;  /* 0x00007610003b9816 */ /* 0x000fe2000000003b */
[----:B-1----:R-:W-:Y:S03]  /*6d00*/  @UP0 UIMAD.WIDE UR6, UR4, 0x4, UR6 ;  /* 0x00000004040608a5 */ /* 0x002fe6000f8e0206 */
[----:B------:R-:W1:Y:S03]  /*6d10*/  @!UP0 LDCU UR4, c[0x0][0x980] ;  /* 0x00013000ff0487ac */ /* 0x000e660008000800 */
[----:B------:R-:W-:Y:S01]  /*6d20*/  IMAD.U32 R2, RZ, RZ, UR6 ;  /* 0x00000006ff027e24 */ /* 0x000fe2000f8e00ff */
[----:B------:R-:W-:Y:S05]  /*6d30*/  MOV R3, UR7 ;  /* 0x0000000700037c02 */ /* 0x000fea0008000f00 */
[----:B-----5:R2:W5:Y:S02]  /*6d40*/  @P1 LDG.E R35, desc[UR48][R2.64] ;  /* 0x0000003002231981 */ /* 0x020564000c1e1900 */
[----:B-12---:R-:W-:Y:S02]  /*6d50*/  @!P1 IMAD.U32 R35, RZ, RZ, UR4 ;  /* 0x00000004ff239e24 */ /* 0x006fe4000f8e00ff */
.L_x_93:
[----:B------:R-:W-:Y:S05]  /*6d60*/  @!P3 BRA `(.L_x_94) ;  /* 0x000000000020b947 */ /* 0x000fea0003800000 */
[----:B------:R-:W-:Y:S04]  /*6d70*/  ISETP.NE.U32.AND P1, PT, R52, RZ, PT ;  /* 0x000000ff3400720c */ /* 0x000fe80003f25070 */
[----:B------:R-:W-:Y:S11]  /*6d80*/  ISETP.NE.AND.EX P1, PT, R53, RZ, PT, P1 ;  /* 0x000000ff3500720c */ /* 0x000ff60003f25310 */
[----:B------:R-:W-:Y:S02]  /*6d90*/  @!UPT UIADD3 URZ, UPT, UPT, URZ, URZ, URZ ;  /* 0x000000fffffff290 */ /* 0x000fe4000fffe0ff */
[----:B------:R-:W1:Y:S01]  /*6da0*/  @P1 LDC.64 R2, c[0x0][0x9a8] ;  /* 0x00026a00ff021b82 */ /* 0x000e620000000a00 */
[----:B------:R-:W-:Y:S04]  /*6db0*/  @P1 IMAD R0, R54, UR47, RZ ;  /* 0x0000002f36001c24 */ /* 0x000fe8000f8e02ff */
[----:B-1----:R-:W-:Y:S05]  /*6dc0*/  @P1 IMAD.WIDE R2, R0, 0x4, R2 ;  /* 0x0000000400021825 */ /* 0x002fea00078e0202 */
[----:B-----5:R1:W5:Y:S02]  /*6dd0*/  @P1 LDG.E R33, desc[UR48][R2.64] ;  /* 0x0000003002211981 */ /* 0x020364000c1e1900 */
[----:B-1----:R-:W2:Y:S02]  /*6de0*/  @!P1 LDC R33, c[0x0][0x9a0] ;  /* 0x00026800ff219b82 */ /* 0x002ea40000000800 */
.L_x_94:
[----:B-----5:R-:W-:Y:S01]  /*6df0*/  FSETP.NEU.AND P1, PT, R35, RZ, PT ;  /* 0x000000ff2300720b */ /* 0x020fe20003f2d000 */
[----:B------:R-:W-:Y:S01]  /*6e00*/  ULOP3.LUT UR4, UR56, 0x1, URZ, 0x3c, !UPT ;  /* 0x0000000138047892 */ /* 0x000fe2000f8e3cff */
[----:B------:R-:W-:Y:S01]  /*6e10*/  SEL R2, RZ, 0xffffffff, P2 ;  /* 0xffffffffff027807 */ /* 0x000fe20001000000 */
[----:B------:R-:W-:Y:S01]  /*6e20*/  IMAD.U32 R4, RZ, RZ, UR58 ;  /* 0x0000003aff047e24 */ /* 0x000fe2000f8e00ff */
[----:B------:R-:W-:Y:S01]  /*6e30*/  @P4 LOP3.LUT P2, RZ, R59, 0xff, RZ, 0xc0, !PT ;  /* 0x000000ff3bff4812 */ /* 0x000fe2000784c0ff */
[----:B------:R-:W-:Y:S01]  /*6e40*/  BSSY B1, `(.L_x_95) ;  /* 0x0000033000017945 */ /* 0x000fe20003800000 */
[----:B------:R-:W-:Y:S01]  /*6e50*/  @P4 SEL R7, RZ, 0xffffffff, P1 ;  /* 0xffffffffff074807 */ /* 0x000fe20000800000 */
[----:B------:R-:W-:Y:S01]  /*6e60*/  IMAD.U32 R39, RZ, RZ, UR4 ;  /* 0x00000004ff277e24 */ /* 0x000fe2000f8e00ff */
[----:B------:R-:W-:Y:S01]  /*6e70*/  LEA R0, R4, UR51, 0x3 ;  /* 0x0000003304007c11 */ /* 0x000fe2000f8e18ff */
[----:B------:R-:W-:Y:S01]  /*6e80*/  IMAD.MOV.U32 R86, RZ, RZ, 0x1 ;  /* 0x00000001ff567424 */ /* 0x000fe200078e00ff */
[----:B------:R-:W-:Y:S01]  /*6e90*/  @P0 SEL R7, R2, R7, !P2 ;  /* 0x0000000702070207 */ /* 0x000fe20005000000 */
[----:B------:R-:W-:Y:S01]  /*6ea0*/  IMAD.IADD R34, R32, 0x1, R17 ;  /* 0x0000000120227824 */ /* 0x000fe200078e0211 */
[----:B------:R-:W-:Y:S01]  /*6eb0*/  LEA R84, R30, UR51, 0x3 ;  /* 0x000000331e547c11 */ /* 0x000fe2000f8e18ff */
[----:B------:R-:W-:Y:S01]  /*6ec0*/  IMAD.U32 R85, RZ, RZ, UR58 ;  /* 0x0000003aff557e24 */ /* 0x000fe2000f8e00ff */
[----:B------:R-:W-:Y:S02]  /*6ed0*/  @P4 LOP3.LUT R82, R7, 0x1, RZ, 0xc0, !PT ;  /* 0x0000000107524812 */ /* 0x000fe400078ec0ff */
[----:B------:R-:W-:Y:S02]  /*6ee0*/  CS2R R50, SRZ ;  /* 0x0000000000327805 */ /* 0x000fe4000001ff00 */
[----:B------:R-:W-:Y:S02]  /*6ef0*/  SHF.L.U32 R3, R75, 0x1f, RZ ;  /* 0x0000001f4b037819 */ /* 0x000fe400000006ff */
[----:B------:R-:W-:Y:S02]  /*6f00*/  CS2R R48, SRZ ;  /* 0x0000000000307805 */ /* 0x000fe4000001ff00 */
[----:B------:R-:W-:Y:S02]  /*6f10*/  ISETP.NE.U32.OR P5, PT, R82, 0x1, !P4 ;  /* 0x000000015200780c */ /* 0x000fe400067a5470 */
[----:B------:R-:W-:Y:S02]  /*6f20*/  CS2R R42, SRZ ;  /* 0x00000000002a7805 */ /* 0x000fe4000001ff00 */
[----:B------:R-:W-:Y:S02]  /*6f30*/  PLOP3.LUT P0, PT, PT, PT, UP1, 0x80, 0x8 ;  /* 0x000000000008781c */ /* 0x000fe40003f0f018 */
[----:B------:R-:W-:Y:S02]  /*6f40*/  CS2R R40, SRZ ;  /* 0x0000000000287805 */ /* 0x000fe4000001ff00 */
[----:B------:R-:W-:Y:S02]  /*6f50*/  LOP3.LUT P2, R81, R59, 0xff, RZ, 0xc0, !PT ;  /* 0x000000ff3b517812 */ /* 0x000fe4000784c0ff */
[----:B------:R-:W-:Y:S03]  /*6f60*/  SEL R87, RZ, 0xffffffff, P1 ;  /* 0xffffffffff577807 */ /* 0x000fe60000800000 */
[----:B------:R-:W-:Y:S04]  /*6f70*/  @P5 SHF.L.U32 R5, R39, 0x1f, RZ ;  /* 0x0000001f27055819 */ /* 0x000fe800000006ff */
[----:B------:R-:W-:Y:S01]  /*6f80*/  @P0 SEL R87, R2, R87, !P2 ;  /* 0x0000005702570207 */ /* 0x000fe20005000000 */
[----:B------:R-:W1:Y:S03]  /*6f90*/  @P5 SYNCS.PHASECHK.TRANS64.TRYWAIT P4, [R0+URZ+0xd0], R5 ;  /* 0x0000d005000055a7 */ /* 0x000e6600080811ff */
[----:B------:R-:W-:Y:S01]  /*6fa0*/  LOP3.LUT R87, R87, 0x1, RZ, 0xc0, !PT ;  /* 0x0000000157577812 */ /* 0x000fe200078ec0ff */
[----:B------:R3:W4:Y:S01]  /*6fb0*/  SYNCS.PHASECHK.TRANS64.TRYWAIT P3, [R84+URZ+0x120], R3 ;  /* 0x00012003540075a7 */ /* 0x00072200080611ff */
[----:B-1----:R-:W-:Y:S01]  /*6fc0*/  @P5 SEL R86, RZ, 0x1, !P4 ;  /* 0x00000001ff565807 */ /* 0x002fe20006000000 */
[----:B---3--:R-:W-:Y:S06]  /*6fd0*/  @!P5 BRA `(.L_x_96) ;  /* 0x000000000064d947 */ /* 0x008fec0003800000 */
[----:B------:R-:W-:Y:S01]  /*6fe0*/  ISETP.NE.AND P1, PT, R86, RZ, PT ;  /* 0x000000ff5600720c */ /* 0x000fe20003f25270 */
[----:B------:R-:W-:Y:S01]  /*6ff0*/  BSSY B0, `(.L_x_97) ;  /* 0x0000007000007945 */ /* 0x000fe20003800000 */
[----:B------:R-:W-:Y:S01]  /*7000*/  ISETP.NE.U32.AND P0, PT, R87, 0x1, PT ;  /* 0x000000015700780c */ /* 0x000fe20003f05070 */
[----:B------:R-:W-:Y:S10]  /*7010*/  IMAD.U32 R5, RZ, RZ, UR58 ;  /* 0x0000003aff057e24 */ /* 0x000ff4000f8e00ff */
[----:B------:R-:W-:Y:S05]  /*7020*/  @P1 BRA `(.L_x_98) ;  /* 0x00000000000c1947 */ /* 0x000fea0003800000 */
[----:B------:R-:W-:Y:S04]  /*7030*/  SHF.L.U32 R7, R39, 0x1f, RZ ;  /* 0x0000001f27077819 */ /* 0x000fe800000006ff */
[----:B------:R-:W1:Y:S02]  /*7040*/  SYNCS.PHASECHK.TRANS64.TRYWAIT P1, [R0+URZ+0xd0], R7 ;  /* 0x0000d007000075a7 */ /* 0x000e6400080211ff */
[----:B-1----:R-:W-:Y:S05]  /*7050*/  @!P1 BRA `(.L_x_99) ;  /* 0x0000002000049947 */ /* 0x002fea0003800000 */
.L_x_98:
[----:B------:R-:W-:Y:S05]  /*7060*/  BSYNC B0 ;  /* 0x0000000000007941 */ /* 0x000fea0003800000 */
.L_x_97:
[----:B-1----:R-:W-:Y:S01]  /*7070*/  @P0 IMAD R0, R5, 0x800, R76 ;  /* 0x0000080005000824 */ /* 0x002fe200078e024c */
[----:B------:R-:W-:Y:S02]  /*7080*/  CS2R R42, SRZ ;  /* 0x00000000002a7805 */ /* 0x000fe4000001ff00 */
[----:B------:R-:W-:Y:S02]  /*7090*/  CS2R R40, SRZ ;  /* 0x0000000000287805 */ /* 0x000fe4000001ff00 */
[----:B------:R-:W-:Y:S02]  /*70a0*/  CS2R R50, SRZ ;  /* 0x0000000000327805 */ /* 0x000fe4000001ff00 */
[----:B------:R-:W-:Y:S02]  /*70b0*/  CS2R R48, SRZ ;  /* 0x0000000000307805 */ /* 0x000fe4000001ff00 */
[----:B------:R-:W-:Y:S01]  /*70c0*/  @P0 LEA R5, R0, UR51, 0x1 ;  /* 0x0000003300050c11 */ /* 0x000fe2000f8e08ff */
[----:B------:R-:W-:Y:S05]  /*70d0*/  @P0 WARPSYNC.ALL ;  /* 0x0000000000000948 */ /* 0x000fea0003800000 */
[----:B------:R1:W3:Y:S01]  /*70e0*/  @P0 LDSM.16.M88.4 R40, [R5+0x200] ;  /* 0x000200000528083b */ /* 0x0002e20000000200 */
[----:B------:R-:W-:Y:S01]  /*70f0*/  UIADD3 UR5, UPT, UPT, UR58, 0x1, URZ ;  /* 0x000000013a057890 */ /* 0x000fe2000fffe0ff */
[----:B------:R-:W-:Y:S03]  /*7100*/  @P0 IMAD R0, R80, 0x2, R5 ;  /* 0x0000000250000824 */ /* 0x000fe600078e0205 */
[----:B------:R-:W-:Y:S02]  /*7110*/  UISETP.NE.AND UP0, UPT, UR5, 0x3, UPT ;  /* 0x000000030500788c */ /* 0x000fe4000bf05270 */
[----:B------:R1:W1:Y:S02]  /*7120*/  @P0 LDSM.16.M88.4 R48, [R0+0x200] ;  /* 0x000200000030083b */ /* 0x0002640000000200 */
[----:B------:R-:W-:Y:S02]  /*7130*/  USEL UR4, URZ, 0x1, UP0 ;  /* 0x00000001ff047887 */ /* 0x000fe40008000000 */
[----:B------:R-:W-:Y:S04]  /*7140*/  USEL UR5, UR5, URZ, UP0 ;  /* 0x000000ff05057287 */ /* 0x000fe80008000000 */
[----:B------:R-:W-:Y:S02]  /*7150*/  LOP3.LUT R39, R39, UR4, RZ, 0x3c, !PT ;  /* 0x0000000427277c12 */ /* 0x000fe4000f8e3cff */
[----:B------:R-:W-:Y:S02]  /*7160*/  IMAD.U32 R85, RZ, RZ, UR5 ;  /* 0x00000005ff557e24 */ /* 0x000fe4000f8e00ff */
.L_x_96:
[----:B------:R-:W-:Y:S05]  /*7170*/  BSYNC B1 ;  /* 0x0000000000017941 */ /* 0x000fea0003800000 */
.L_x_95:
[----:B-1----:R-:W-:Y:S04]  /*7180*/  SHF.R.U32.HI R5, RZ, 0x15, R34 ;  /* 0x00000015ff057819 */ /* 0x002fe80000011622 */
[----:B------:R-:W-:Y:S01]  /*7190*/  LOP3.LUT P0, RZ, R5, 0x3, R78, 0x48, !PT ;  /* 0x0000000305ff7812 */ /* 0x000fe2000780484e */
[----:B------:R-:W-:Y:S01]  /*71a0*/  @!UPT UIADD3 URZ, UPT, UPT, URZ, URZ, URZ ;  /* 0x000000fffffff290 */ /* 0x000fe2000fffe0ff */
[----:B----4-:R-:W-:Y:S11]  /*71b0*/  @P3 BRA `(.L_x_100) ;  /* 0x0000000000083947 */ /* 0x010ff60003800000 */
[----:B------:R-:W1:Y:S02]  /*71c0*/  SYNCS.PHASECHK.TRANS64.TRYWAIT P1, [R84+URZ+0x120], R3 ;  /* 0x00012003540075a7 */ /* 0x000e6400080211ff */
[----:B-1----:R-:W-:Y:S05]  /*71d0*/  @!P1 BRA `(.L_x_101) ;  /* 0x0000001c00b89947 */ /* 0x002fea0003800000 */
.L_x_100:
[----:B------:R-:W-:Y:S05]  /*71e0*/  @!P0 BRA `(.L_x_102) ;  /* 0x0000000000408947 */ /* 0x000fea0003800000 */
[----:B------:R-:W4:Y:S01]  /*71f0*/  LDCU.64 UR8, c[0x4][0x70] ;  /* 0x01000e00ff0877ac */ /* 0x000f220008000a00 */
[----:B-1----:R-:W-:Y:S01]  /*7200*/  MOV R3, 0x0 ;  /* 0x0000000000037802 */ /* 0x002fe20000000f00 */
[----:B------:R-:W-:Y:S02]  /*7210*/  HFMA2 R12, -RZ, RZ, 0, 5.9604644775390625e-08 ;  /* 0x00000001ff0c7431 */ /* 0x000fe400000001ff */
[----:B------:R-:W-:Y:S02]  /*7220*/  IMAD.MOV.U32 R8, RZ, RZ, 0x192 ;  /* 0x00000192ff087424 */ /* 0x000fe400078e00ff */
[----:B------:R-:W-:Y:S01]  /*7230*/  IMAD.MOV.U32 R13, RZ, RZ, RZ ;  /* 0x000000ffff0d7224 */ /* 0x000fe200078e00ff */
[----:B------:R-:W1:Y:S01]  /*7240*/  LDCU.64 UR6, c[0x4][0x78] ;  /* 0x01000f00ff0677ac */ /* 0x000e620008000a00 */
[----:B------:R-:W2:Y:S01]  /*7250*/  LDC.64 R2, c[0x4][R3] ;  /* 0x0100000003027b82 */ /* 0x000ea20000000a00 */
[----:B------:R-:W5:Y:S01]  /*7260*/  LDCU.64 UR4, c[0x4][0x10] ;  /* 0x01000200ff0477ac */ /* 0x000f620008000a00 */
[----:B----4-:R-:W-:Y:S01]  /*7270*/  MOV R5, UR9 ;  /* 0x0000000900057c02 */ /* 0x010fe20008000f00 */
[----:B------:R-:W-:Y:S01]  /*7280*/  IMAD.U32 R4, RZ, RZ, UR8 ;  /* 0x00000008ff047e24 */ /* 0x000fe2000f8e00ff */
[----:B-1----:R-:W-:Y:S01]  /*7290*/  MOV R7, UR7 ;  /* 0x0000000700077c02 */ /* 0x002fe20008000f00 */
[----:B------:R-:W-:Y:S01]  /*72a0*/  IMAD.U32 R6, RZ, RZ, UR6 ;  /* 0x00000006ff067e24 */ /* 0x000fe2000f8e00ff */
[----:B-----5:R-:W-:Y:S01]  /*72b0*/  MOV R11, UR5 ;  /* 0x00000005000b7c02 */ /* 0x020fe20008000f00 */
[----:B------:R-:W-:Y:S02]  /*72c0*/  IMAD.U32 R10, RZ, RZ, UR4 ;  /* 0x00000004ff0a7e24 */ /* 0x000fe4000f8e00ff */
[----:B------:R-:W-:Y:S07]  /*72d0*/  LEPC R20, `(.L_x_102) ;  /* 0x000000001014794e */ /* 0x000fee0000000000 */
[----:B--23--:R-:W-:Y:S05]  /*72e0*/  CALL.ABS.NOINC R2 ;  /* 0x0000000002007343 */ /* 0x00cfea0003c00000 */
.L_x_102:
[----:B---3--:R-:W-:Y:S01]  /*72f0*/  SHF.L.U32 R20, R40, 0x10, RZ ;  /* 0x0000001028147819 */ /* 0x008fe200000006ff */
[----:B------:R-:W-:Y:S05]  /*7300*/  WARPSYNC.ALL ;  /* 0x0000000000007948 */ /* 0x000fea0003800000 */
[----:B------:R-:W-:Y:S01]  /*7310*/  R2UR UR4, R34 ;  /* 0x00000000220472ca */ /* 0x000fe200000e0000 */
[----:B------:R-:W-:Y:S01]  /*7320*/  BSSY.RECONVERGENT B0, `(.L_x_103) ;  /* 0x0000050000007945 */ /* 0x000fe20003800200 */
[----:B------:R-:W-:Y:S02]  /*7330*/  LOP3.LUT R21, R40, 0xffff0000, RZ, 0xc0, !PT ;  /* 0xffff000028157812 */ /* 0x000fe400078ec0ff */
[----:B------:R-:W-:Y:S02]  /*7340*/  LOP3.LUT R36, R41, 0xffff0000, RZ, 0xc0, !PT ;  /* 0xffff000029247812 */ /* 0x000fe400078ec0ff */
[----:B------:R-:W-:Y:S02]  /*7350*/  SHF.L.U32 R37, R48, 0x10, RZ ;  /* 0x0000001030257819 */ /* 0x000fe400000006ff */
[----:B------:R-:W-:Y:S02]  /*7360*/  MOV R69, UR58 ;  /* 0x0000003a00457c02 */ /* 0x000fe40008000f00 */
[----:B------:R-:W-:Y:S02]  /*7370*/  LOP3.LUT R38, R51, 0xffff0000, RZ, 0xc0, !PT ;  /* 0xffff000033267812 */ /* 0x000fe400078ec0ff */
[----:B------:R-:W-:Y:S01]  /*7380*/  LEA R89, R69, R76, 0xb ;  /* 0x0000004c45597211 */ /* 0x000fe200078e58ff */
[----:B------:R-:W2:Y:S01]  /*7390*/  LDTM.16dp256bit.x4 R4, tmem[UR4] ;  /* 0x00000004000479ee */ /* 0x000ea20008120000 */
[----:B------:R-:W-:Y:S02]  /*73a0*/  SHF.L.U32 R88, R80, 0x1, RZ ;  /* 0x0000000150587819 */ /* 0x000fe400000006ff */
[----:B------:R-:W-:Y:S02]  /*73b0*/  LEA R91, R89, UR51, 0x1 ;  /* 0x00000033595b7c11 */ /* 0x000fe4000f8e08ff */
[----:B------:R-:W-:Y:S02]  /*73c0*/  ISETP.NE.AND P1, PT, R77, RZ, PT ;  /* 0x000000ff4d00720c */ /* 0x000fe40003f25270 */
[----:B------:R-:W-:Y:S01]  /*73d0*/  IADD3 R90, PT, PT, R88, 0x200, R91 ;  /* 0x00000200585a7810 */ /* 0x000fe20007ffe05b */
[C---:B--2---:R-:W-:Y:S01]  /*73e0*/  FMUL R0, R33.reuse, R4 ;  /* 0x0000000421007220 */ /* 0x044fe20000400000 */
[C---:B------:R-:W-:Y:S01]  /*73f0*/  FMUL R2, R33.reuse, R5 ;  /* 0x0000000521027220 */ /* 0x040fe20000400000 */
[C---:B-1----:R-:W-:Y:S01]  /*7400*/  FMUL R3, R33.reuse, R6 ;  /* 0x0000000621037220 */ /* 0x042fe20000400000 */
[----:B------:R-:W-:Y:S01]  /*7410*/  FMUL R7, R33, R7 ;  /* 0x0000000721077220 */ /* 0x000fe20000400000 */
[----:B------:R-:W-:Y:S01]  /*7420*/  FFMA R0, R35, R20, R0 ;  /* 0x0000001423007223 */ /* 0x000fe20000000000 */
[----:B------:R-:W-:Y:S01]  /*7430*/  SHF.L.U32 R20, R41, 0x10, RZ ;  /* 0x0000001029147819 */ /* 0x000fe200000006ff */
[----:B------:R-:W-:Y:S01]  /*7440*/  FFMA R2, R35, R21, R2 ;  /* 0x0000001523027223 */ /* 0x000fe20000000002 */
[----:B------:R-:W-:Y:S01]  /*7450*/  SHF.L.U32 R21, R43, 0x10, RZ ;  /* 0x000000102b157819 */ /* 0x000fe200000006ff */
[C---:B------:R-:W-:Y:S01]  /*7460*/  FMUL R4, R33.reuse, R8 ;  /* 0x0000000821047220 */ /* 0x040fe20000400000 */
[----:B------:R-:W-:Y:S01]  /*7470*/  FMUL R5, R33, R9 ;  /* 0x0000000921057220 */ /* 0x000fe20000400000 */
[C---:B------:R-:W-:Y:S01]  /*7480*/  FFMA R3, R35.reuse, R20, R3 ;  /* 0x0000001423037223 */ /* 0x040fe20000000003 */
[----:B------:R-:W-:Y:S01]  /*7490*/  SHF.L.U32 R20, R42, 0x10, RZ ;  /* 0x000000102a147819 */ /* 0x000fe200000006ff */
[----:B------:R-:W-:Y:S01]  /*74a0*/  FFMA R7, R35, R36, R7 ;  /* 0x0000002423077223 */ /* 0x000fe20000000007 */
[----:B------:R-:W-:Y:S01]  /*74b0*/  LOP3.LUT R36, R43, 0xffff0000, RZ, 0xc0, !PT ;  /* 0xffff00002b247812 */ /* 0x000fe200078ec0ff */
[----:B------:R-:W-:Y:S01]  /*74c0*/  FMUL R6, R33, R10 ;  /* 0x0000000a21067220 */ /* 0x000fe20000400000 */
[----:B------:R-:W-:Y:S01]  /*74d0*/  F2FP.BF16.F32.PACK_AB R44, R2, R0 ;  /* 0x00000000022c723e */ /* 0x000fe200000010ff */
[----:B------:R-:W-:Y:S01]  /*74e0*/  FFMA R4, R35, R20, R4 ;  /* 0x0000001423047223 */ /* 0x000fe20000000004 */
[----:B------:R-:W-:Y:S01]  /*74f0*/  LOP3.LUT R20, R42, 0xffff0000, RZ, 0xc0, !PT ;  /* 0xffff00002a147812 */ /* 0x000fe200078ec0ff */
[----:B------:R-:W-:Y:S01]  /*7500*/  FMUL R11, R33, R11 ;  /* 0x0000000b210b7220 */ /* 0x000fe20000400000 */
[----:B------:R-:W-:Y:S01]  /*7510*/  F2FP.BF16.F32.PACK_AB R45, R7, R3 ;  /* 0x00000003072d723e */ /* 0x000fe200000010ff */
[C---:B------:R-:W-:Y:S01]  /*7520*/  FMUL R8, R33.reuse, R12 ;  /* 0x0000000c21087220 */ /* 0x040fe20000400000 */
[----:B------:R-:W-:Y:S01]  /*7530*/  FMUL R9, R33, R13 ;  /* 0x0000000d21097220 */ /* 0x000fe20000400000 */
[C---:B------:R-:W-:Y:S01]  /*7540*/  FFMA R5, R35.reuse, R20, R5 ;  /* 0x0000001423057223 */ /* 0x040fe20000000005 */
[----:B------:R-:W-:Y:S01]  /*7550*/  LOP3.LUT R20, R48, 0xffff0000, RZ, 0xc0, !PT ;  /* 0xffff000030147812 */ /* 0x000fe200078ec0ff */
[----:B------:R-:W-:Y:S01]  /*7560*/  FFMA R6, R35, R21, R6 ;  /* 0x0000001523067223 */ /* 0x000fe20000000006 */
[----:B------:R-:W-:Y:S01]  /*7570*/  SHF.L.U32 R21, R49, 0x10, RZ ;  /* 0x0000001031157819 */ /* 0x000fe200000006ff */
[C---:B------:R-:W-:Y:S01]  /*7580*/  FFMA R11, R35.reuse, R36, R11 ;  /* 0x00000024230b7223 */ /* 0x040fe2000000000b */
[C---:B------:R-:W-:Y:S01]  /*7590*/  FFMA R8, R35.reuse, R37, R8 ;  /* 0x0000002523087223 */ /* 0x040fe20000000008 */
[----:B------:R-:W-:Y:S01]  /*75a0*/  FFMA R9, R35, R20, R9 ;  /* 0x0000001423097223 */ /* 0x000fe20000000009 */
[----:B------:R-:W-:Y:S01]  /*75b0*/  FMUL R10, R33, R14 ;  /* 0x0000000e210a7220 */ /* 0x000fe20000400000 */
[----:B------:R-:W-:Y:S01]  /*75c0*/  LOP3.LUT R20, R49, 0xffff0000, RZ, 0xc0, !PT ;  /* 0xffff000031147812 */ /* 0x000fe200078ec0ff */
[C---:B------:R-:W-:Y:S01]  /*75d0*/  FMUL R15, R33.reuse, R15 ;  /* 0x0000000f210f7220 */ /* 0x040fe20000400000 */
[----:B------:R-:W-:Y:S01]  /*75e0*/  FMUL R12, R33, R16 ;  /* 0x00000010210c7220 */ /* 0x000fe20000400000 */
[C---:B------:R-:W-:Y:S01]  /*75f0*/  FFMA R10, R35.reuse, R21, R10 ;  /* 0x00000015230a7223 */ /* 0x040fe2000000000a */
[C---:B------:R-:W-:Y:S01]  /*7600*/  LOP3.LUT R36, R50.reuse, 0xffff0000, RZ, 0xc0, !PT ;  /* 0xffff000032247812 */ /* 0x040fe200078ec0ff */
[----:B------:R-:W-:Y:S01]  /*7610*/  FFMA R15, R35, R20, R15 ;  /* 0x00000014230f7223 */ /* 0x000fe2000000000f */
[----:B------:R-:W-:Y:S01]  /*7620*/  SHF.L.U32 R20, R50, 0x10, RZ ;  /* 0x0000001032147819 */ /* 0x000fe200000006ff */
[----:B------:R-:W-:Y:S01]  /*7630*/  FMUL R13, R33, R17 ;  /* 0x00000011210d7220 */ /* 0x000fe20000400000 */
[----:B------:R-:W-:Y:S01]  /*7640*/  SHF.L.U32 R21, R51, 0x10, RZ ;  /* 0x0000001033157819 */ /* 0x000fe200000006ff */
[C---:B------:R-:W-:Y:S01]  /*7650*/  FMUL R14, R33.reuse, R18 ;  /* 0x00000012210e7220 */ /* 0x040fe20000400000 */
[----:B------:R-:W-:Y:S01]  /*7660*/  FMUL R19, R33, R19 ;  /* 0x0000001321137220 */ /* 0x000fe20000400000 */
[C---:B------:R-:W-:Y:S01]  /*7670*/  FFMA R12, R35.reuse, R20, R12 ;  /* 0x00000014230c7223 */ /* 0x040fe2000000000c */
[C---:B------:R-:W-:Y:S01]  /*7680*/  FFMA R13, R35.reuse, R36, R13 ;  /* 0x00000024230d7223 */ /* 0x040fe2000000000d */
[C---:B------:R-:W-:Y:S01]  /*7690*/  FFMA R14, R35.reuse, R21, R14 ;  /* 0x00000015230e7223 */ /* 0x040fe2000000000e */
[----:B------:R-:W-:Y:S01]  /*76a0*/  FFMA R19, R35, R38, R19 ;  /* 0x0000002623137223 */ /* 0x000fe20000000013 */
[----:B------:R-:W-:Y:S02]  /*76b0*/  F2FP.BF16.F32.PACK_AB R46, R5, R4 ;  /* 0x00000004052e723e */ /* 0x000fe400000010ff */
[----:B------:R-:W-:Y:S02]  /*76c0*/  F2FP.BF16.F32.PACK_AB R47, R11, R6 ;  /* 0x000000060b2f723e */ /* 0x000fe400000010ff */
[----:B------:R-:W-:Y:S02]  /*76d0*/  F2FP.BF16.F32.PACK_AB R68, R9, R8 ;  /* 0x000000080944723e */ /* 0x000fe400000010ff */
[----:B------:R-:W-:Y:S01]  /*76e0*/  F2FP.BF16.F32.PACK_AB R69, R15, R10 ;  /* 0x0000000a0f45723e */ /* 0x000fe200000010ff */
[----:B------:R1:W-:Y:S01]  /*76f0*/  STSM.16.M88.4 [R91+0x200], R44 ;  /* 0x0002002c5b007844 */ /* 0x0003e20000000200 */
[----:B------:R-:W-:Y:S02]  /*7700*/  F2FP.BF16.F32.PACK_AB R70, R13, R12 ;  /* 0x0000000c0d46723e */ /* 0x000fe400000010ff */
[----:B------:R-:W-:Y:S05]  /*7710*/  F2FP.BF16.F32.PACK_AB R71, R19, R14 ;  /* 0x0000000e1347723e */ /* 0x000fea00000010ff */
[----:B------:R1:W-:Y:S01]  /*7720*/  STSM.16.M88.4 [R90], R68 ;  /* 0x000000445a007844 */ /* 0x0003e20000000200 */
[----:B------:R-:W-:Y:S01]  /*7730*/  @!PT LDS RZ, [RZ] ;  /* 0x00000000fffff984 */ /* 0x000fe20000000800 */
[----:B------:R-:W-:Y:S01]  /*7740*/  @!PT LDS RZ, [RZ] ;  /* 0x00000000fffff984 */ /* 0x000fe20000000800 */
[----:B------:R-:W-:Y:S01]  /*7750*/  @!PT LDS RZ, [RZ] ;  /* 0x00000000fffff984 */ /* 0x000fe20000000800 */
[----:B------:R-:W-:Y:S01]  /*7760*/  @!PT LDS RZ, [RZ] ;  /* 0x00000000fffff984 */ /* 0x000fe20000000800 */
[----:B------:R2:W-:Y:S07]  /*7770*/  MEMBAR.ALL.CTA ;  /* 0x0000000000007992 */ /* 0x0005ee0000008000 */
[----:B--2---:R-:W2:Y:S02]  /*7780*/  FENCE.VIEW.ASYNC.S ;  /* 0x00000000000073c6 */ /* 0x004ea40000000000 */
[----:B--2---:R-:W-:Y:S06]  /*7790*/  BAR.SYNC.DEFER_BLOCKING 0x1, 0x80 ;  /* 0x0042000000007b1d */ /* 0x004fec0000010000 */
[----:B------:R-:W-:Y:S05]  /*77a0*/  @P1 BRA `(.L_x_104) ;  /* 0x00000000001c1947 */ /* 0x000fea0003800000 */
[----:B------:R-:W-:Y:S02]  /*77b0*/  UIADD3 UR4, UP0, UPT, UR60, 0x780, URZ ;  /* 0x000007803c047890 */ /* 0x000fe4000ff1e0ff */
[----:B------:R-:W-:Y:S02]  /*77c0*/  ULEA UR6, UR58, UR51, 0xc ;  /* 0x000000333a067291 */ /* 0x000fe4000f8e60ff */
[----:B------:R-:W-:Y:S02]  /*77d0*/  UIADD3.X UR5, UPT, UPT, URZ, UR61, URZ, UP0, !UPT ;  /* 0x0000003dff057290 */ /* 0x000fe400087fe4ff */
[----:B------:R-:W-:Y:S01]  /*77e0*/  UIADD3 UR40, UPT, UPT, UR6, 0x200, URZ ;  /* 0x0000020006287890 */ /* 0x000fe2000fffe0ff */
[----:B------:R-:W-:Y:S08]  /*77f0*/  UMOV UR41, UR52 ;  /* 0x0000003400297c82 */ /* 0x000ff00008000000 */
[----:B------:R2:W-:Y:S02]  /*7800*/  UTMASTG.5D [UR40], [UR4] ;  /* 0x00000028040073b5 */ /* 0x0005e40008020000 */
[----:B--2---:R0:W-:Y:S02]  /*7810*/  UTMACMDFLUSH ;  /* 0x00000000000079b7 */ /* 0x0041e40000000000 */
.L_x_104:
[----:B------:R-:W-:Y:S05]  /*7820*/  BSYNC.RECONVERGENT B0 ;  /* 0x0000000000007941 */ /* 0x000fea0003800200 */
.L_x_103:
[----:B------:R-:W-:Y:S01]  /*7830*/  UIADD3 UR47, UPT, UPT, UR58, 0x1, URZ ;  /* 0x000000013a2f7890 */ /* 0x000fe2000fffe0ff */
[----:B------:R-:W-:Y:S01]  /*7840*/  ISETP.NE.AND P2, PT, R83, RZ, PT ;  /* 0x000000ff5300720c */ /* 0x000fe20003f45270 */
[----:B------:R-:W-:Y:S02]  /*7850*/  BSSY.RECONVERGENT B0, `(.L_x_105) ;  /* 0x0000006000007945 */ /* 0x000fe40003800200 */
[----:B------:R-:W-:Y:S01]  /*7860*/  UISETP.NE.AND UP0, UPT, UR47, 0x3, UPT ;  /* 0x000000032f00788c */ /* 0x000fe2000bf05270 */
[----:B------:R-:W-:Y:S03]  /*7870*/  ISETP.NE.U32.OR P0, PT, R82, 0x1, !P2 ;  /* 0x000000015200780c */ /* 0x000fe60005705470 */
[----:B------:R-:W-:Y:S01]  /*7880*/  USEL UR59, UR47, URZ, UP0 ;  /* 0x000000ff2f3b7287 */ /* 0x000fe20008000000 */
[----:B------:R-:W-:Y:S11]  /*7890*/  @P1 BRA `(.L_x_106) ;  /* 0x0000000000041947 */ /* 0x000ff60003800000 */
[----:B------:R-:W-:Y:S04]  /*78a0*/  DEPBAR.LE SB0, 0x1 ;  /* 0x000080400000791a */ /* 0x000fe80000000000 */
.L_x_106:
[----:B------:R-:W-:Y:S05]  /*78b0*/  BSYNC.RECONVERGENT B0 ;  /* 0x0000000000007941 */ /* 0x000fea0003800200 */
.L_x_105:
[----:B------:R-:W-:Y:S01]  /*78c0*/  BAR.SYNC.DEFER_BLOCKING 0x1, 0x80 ;  /* 0x0042000000007b1d */ /* 0x000fe20000010000 */
[----:B------:R-:W-:Y:S01]  /*78d0*/  LEA R3, R85, UR51, 0x3 ;  /* 0x0000003355037c11 */ /* 0x000fe2000f8e18ff */
[----:B------:R-:W-:Y:S01]  /*78e0*/  UISETP.NE.AND UP0, UPT, UR55, URZ, UPT ;  /* 0x000000ff3700728c */ /* 0x000fe2000bf05270 */
[----:B------:R-:W-:Y:S08]  /*78f0*/  @P0 SHF.L.U32 R4, R39, 0x1f, RZ ;  /* 0x0000001f27040819 */ /* 0x000ff000000006ff */
[----:B------:R-:W-:Y:S05]  /*7900*/  BRA.U !UP0, `(.L_x_107) ;  /* 0x0000000108287547 */ /* 0x000fea000b800000 */
[----:B------:R-:W2:Y:S01]  /*7910*/  S2R R0, SR_CgaCtaId ;  /* 0x0000000000007919 */ /* 0x000ea20000008800 */
[----:B------:R-:W-:Y:S01]  /*7920*/  ISETP.NE.U32.OR P1, PT, R82, 0x1, !P2 ;  /* 0x000000015200780c */ /* 0x000fe20005725470 */
[----:B------:R-:W-:Y:S01]  /*7930*/  IMAD.U32 R2, RZ, RZ, UR54 ;  /* 0x00000036ff027e24 */ /* 0x000fe2000f8e00ff */
[----:B------:R-:W-:Y:S04]  /*7940*/  UIADD3 UR54, UPT, UPT, UR54, 0x1, URZ ;  /* 0x0000000136367890 */ /* 0x000fe8000fffe0ff */
[----:B------:R-:W-:Y:S04]  /*7950*/  UISETP.NE.AND UP0, UPT, UR54, 0x3, UPT ;  /* 0x000000033600788c */ /* 0x000fe8000bf05270 */
[----:B------:R-:W-:Y:S03]  /*7960*/  USEL UR54, UR54, URZ, UP0 ;  /* 0x000000ff36367287 */ /* 0x000fe60008000000 */
[----:B------:R-:W-:Y:S05]  /*7970*/  @P1 LEA R2, R2, UR51, 0x3 ;  /* 0x0000003302021c11 */ /* 0x000fea000f8e18ff */
[----:B------:R-:W-:Y:S05]  /*7980*/  @P1 VIADD R5, R2, 0xe8 ;  /* 0x000000e802051836 */ /* 0x000fea0000000000 */
[----:B--2---:R-:W-:Y:S04]  /*7990*/  @P1 PRMT R0, R0, 0x654, R5 ;  /* 0x0000065400001816 */ /* 0x004fe80000000005 */
[----:B------:R2:W-:Y:S03]  /*79a0*/  @P1 SYNCS.ARRIVE.TRANS64.RED.A1T0 RZ, [R0+URZ], RZ ;  /* 0x000000ff00ff19a7 */ /* 0x0005e600081004ff */
.L_x_107:
[----:B------:R-:W3:Y:S01]  /*79b0*/  @P0 SYNCS.PHASECHK.TRANS64.TRYWAIT P1, [R3+URZ+0xd0], R4 ;  /* 0x0000d004030005a7 */ /* 0x000ee200080211ff */
[----:B------:R-:W-:Y:S01]  /*79c0*/  BSSY B1, `(.L_x_108) ;  /* 0x0000011000017945 */ /* 0x000fe20003800000 */
[----:B---3--:R-:W-:Y:S03]  /*79d0*/  @P0 SEL R86, RZ, 0x1, !P1 ;  /* 0x00000001ff560807 */ /* 0x008fe60004800000 */
[----:B------:R-:W-:Y:S05]  /*79e0*/  @!P0 BRA `(.L_x_109) ;  /* 0x0000000000388947 */ /* 0x000fea0003800000 */
[----:B------:R-:W-:Y:S01]  /*79f0*/  ISETP.NE.U32.AND P0, PT, R87, 0x1, PT ;  /* 0x000000015700780c */ /* 0x000fe20003f05070 */
[----:B------:R-:W-:Y:S01]  /*7a00*/  BSSY B0, `(.L_x_110) ;  /* 0x0000008000007945 */ /* 0x000fe20003800000 */
[----:B------:R-:W-:Y:S11]  /*7a10*/  ISETP.NE.AND P1, PT, R86, RZ, PT ;  /* 0x000000ff5600720c */ /* 0x000ff60003f25270 */
[----:B------:R-:W-:Y:S05]  /*7a20*/  @P0 IMAD R5, R85, 0x800, R76 ;  /* 0x0000080055050824 */ /* 0x000fea00078e024c */
[----:B------:R-:W-:Y:S01]  /*7a30*/  @P0 LEA R5, R5, UR51, 0x1 ;  /* 0x0000003305050c11 */ /* 0x000fe2000f8e08ff */
[----:B------:R-:W-:Y:S06]  /*7a40*/  @P1 BRA `(.L_x_111) ;  /* 0x00000000000c1947 */ /* 0x000fec0003800000 */
[----:B--2---:R-:W-:Y:S04]  /*7a50*/  SHF.L.U32 R0, R39, 0x1f, RZ ;  /* 0x0000001f27007819 */ /* 0x004fe800000006ff */
[----:B------:R-:W2:Y:S02]  /*7a60*/  SYNCS.PHASECHK.TRANS64.TRYWAIT P1, [R3+URZ+0xd0], R0 ;  /* 0x0000d000030075a7 */ /* 0x000ea400080211ff */
[----:B--2---:R-:W-:Y:S05]  /*7a70*/  @!P1 BRA `(.L_x_112) ;  /* 0x0000001400a49947 */ /* 0x004fea0003800000 */
.L_x_111:
[----:B------:R-:W-:Y:S05]  /*7a80*/  BSYNC B0 ;  /* 0x0000000000007941 */ /* 0x000fea0003800000 */
.L_x_110:
[----:B--2---:R-:W-:Y:S01]  /*7a90*/  @P0 IADD3 R0, PT, PT, R88, R5, RZ ;  /* 0x0000000558000210 */ /* 0x004fe20007ffe0ff */
[----:B------:R-:W-:Y:S05]  /*7aa0*/  @P0 WARPSYNC.ALL ;  /* 0x0000000000000948 */ /* 0x000fea0003800000 */
[----:B------:R3:W4:Y:S04]  /*7ab0*/  @P0 LDSM.16.M88.4 R40, [R5+0x200] ;  /* 0x000200000528083b */ /* 0x0007280000000200 */
[----:B------:R3:W2:Y:S02]  /*7ac0*/  @P0 LDSM.16.M88.4 R48, [R0+0x200] ;  /* 0x000200000030083b */ /* 0x0006a40000000200 */
.L_x_109:
[----:B------:R-:W-:Y:S05]  /*7ad0*/  BSYNC B1 ;  /* 0x0000000000017941 */ /* 0x000fea0003800000 */
.L_x_108:
[----:B------:R-:W-:Y:S05]  /*7ae0*/  VIADD R3, R34, 0x20 ;  /* 0x0000002022037836 */ /* 0x000fea0000000000 */
[----:B------:R-:W-:Y:S04]  /*7af0*/  SHF.R.U32.HI R3, RZ, 0x15, R3 ;  /* 0x00000015ff037819 */ /* 0x000fe80000011603 */
[----:B------:R-:W-:Y:S11]  /*7b00*/  LOP3.LUT P0, RZ, R3, 0x3, R78, 0x48, !PT ;  /* 0x0000000303ff7812 */ /* 0x000ff6000780484e */
[----:B------:R-:W-:Y:S02]  /*7b10*/  @!UPT UIADD3 URZ, UPT, UPT, URZ, URZ, URZ ;  /* 0x000000fffffff290 */ /* 0x000fe4000fffe0ff */
[----:B------:R-:W-:Y:S05]  /*7b20*/  @!P0 BRA `(.L_x_113) ;  /* 0x0000000000408947 */ /* 0x000fea0003800000 */
[----:B------:R-:W3:Y:S01]  /*7b30*/  LDCU.64 UR8, c[0x4][0x70] ;  /* 0x01000e00ff0877ac */ /* 0x000ee20008000a00 */
[----:B------:R-:W-:Y:S01]  /*7b40*/  MOV R3, 0x0 ;  /* 0x0000000000037802 */ /* 0x000fe20000000f00 */
[----:B------:R-:W-:Y:S02]  /*7b50*/  HFMA2 R12, -RZ, RZ, 0, 5.9604644775390625e-08 ;  /* 0x00000001ff0c7431 */ /* 0x000fe400000001ff */
[----:B------:R-:W-:Y:S02]  /*7b60*/  IMAD.MOV.U32 R8, RZ, RZ, 0x192 ;  /* 0x00000192ff087424 */ /* 0x000fe400078e00ff */
[----:B------:R-:W-:Y:S01]  /*7b70*/  IMAD.MOV.U32 R13, RZ, RZ, RZ ;  /* 0x000000ffff0d7224 */ /* 0x000fe200078e00ff */
[----:B------:R-:W5:Y:S01]  /*7b80*/  LDCU.64 UR6, c[0x4][0x78] ;  /* 0x01000f00ff0677ac */ /* 0x000f620008000a00 */
[----:B------:R-:W1:Y:S01]  /*7b90*/  LDC.64 R2, c[0x4][R3] ;  /* 0x0100000003027b82 */ /* 0x000e620000000a00 */
[----:B------:R-:W4:Y:S01]  /*7ba0*/  LDCU.64 UR4, c[0x4][0x10] ;  /* 0x01000200ff0477ac */ /* 0x000f220008000a00 */
[----:B---3--:R-:W-:Y:S01]  /*7bb0*/  MOV R5, UR9 ;  /* 0x0000000900057c02 */ /* 0x008fe20008000f00 */
[----:B------:R-:W-:Y:S01]  /*7bc0*/  IMAD.U32 R4, RZ, RZ, UR8 ;  /* 0x00000008ff047e24 */ /* 0x000fe2000f8e00ff */
[----:B-----5:R-:W-:Y:S01]  /*7bd0*/  MOV R7, UR7 ;  /* 0x0000000700077c02 */ /* 0x020fe20008000f00 */
[----:B------:R-:W-:Y:S01]  /*7be0*/  IMAD.U32 R6, RZ, RZ, UR6 ;  /* 0x00000006ff067e24 */ /* 0x000fe2000f8e00ff */
[----:B----4-:R-:W-:Y:S01]  /*7bf0*/  MOV R11, UR5 ;  /* 0x00000005000b7c02 */ /* 0x010fe20008000f00 */
[----:B------:R-:W-:Y:S02]  /*7c00*/  IMAD.U32 R10, RZ, RZ, UR4 ;  /* 0x00000004ff0a7e24 */ /* 0x000fe4000f8e00ff */
[----:B------:R-:W-:Y:S07]  /*7c10*/  LEPC R20, `(.L_x_113) ;  /* 0x000000001014794e */ /* 0x000fee0000000000 */
[----:B-12---:R-:W-:Y:S05]  /*7c20*/  CALL.ABS.NOINC R2 ;  /* 0x0000000002007343 */ /* 0x006fea0003c00000 */
.L_x_113:
[----:B------:R-:W-:Y:S01]  /*7c30*/  ISETP.NE.AND P0, PT, R77, RZ, PT ;  /* 0x000000ff4d00720c */ /* 0x000fe20003f05270 */
[----:B------:R-:W-:Y:S05]  /*7c40*/  WARPSYNC.ALL ;  /* 0x0000000000007948 */ /* 0x000fea0003800000 */
[----:B------:R-:W-:Y:S01]  /*7c50*/  R2UR UR4, R34 ;  /* 0x00000000220472ca */ /* 0x000fe200000e0000 */
[----:B------:R-:W-:Y:S01]  /*7c60*/  BSSY.RECONVERGENT B0, `(.L_x_114) ;  /* 0x0000054000007945 */ /* 0x000fe20003800200 */
[----:B------:R-:W-:Y:S02]  /*7c70*/  R2UR UR5, R84 ;  /* 0x00000000540572ca */ /* 0x000fe400000e0000 */
[C---:B----4-:R-:W-:Y:S02]  /*7c80*/  SHF.L.U32 R20, R40.reuse, 0x10, RZ ;  /* 0x0000001028147819 */ /* 0x050fe400000006ff */
[----:B------:R-:W-:Y:S02]  /*7c90*/  LOP3.LUT R21, R40, 0xffff0000, RZ, 0xc0, !PT ;  /* 0xffff000028157812 */ /* 0x000fe400078ec0ff */
[C---:B------:R-:W-:Y:S02]  /*7ca0*/  SHF.L.U32 R36, R41.reuse, 0x10, RZ ;  /* 0x0000001029247819 */ /* 0x040fe400000006ff */
[----:B------:R-:W-:Y:S02]  /*7cb0*/  LOP3.LUT R38, R41, 0xffff0000, RZ, 0xc0, !PT ;  /* 0xffff000029267812 */ /* 0x000fe400078ec0ff */
[C---:B------:R-:W-:Y:S01]  /*7cc0*/  SHF.L.U32 R37, R42.reuse, 0x10, RZ ;  /* 0x000000102a257819 */ /* 0x040fe200000006ff */
[----:B---3--:R-:W3:Y:S01]  /*7cd0*/  LDTM.16dp256bit.x4 R4, tmem[UR4+0x20] ;  /* 0x00002004000479ee */ /* 0x008ee20008120000 */
[----:B------:R-:W-:Y:S01]  /*7ce0*/  LOP3.LUT R40, R42, 0xffff0000, RZ, 0xc0, !PT ;  /* 0xffff00002a287812 */ /* 0x000fe200078ec0ff */
[----:B------:R-:W-:Y:S01]  /*7cf0*/  NOP ;  /* 0x0000000000007918 */ /* 0x000fe20000000000 */
[C---:B------:R-:W-:Y:S01]  /*7d00*/  SHF.L.U32 R39, R43.reuse, 0x10, RZ ;  /* 0x000000102b277819 */ /* 0x040fe200000006ff */
[----:B------:R-:W-:Y:S01]  /*7d10*/  UIADD3 UR5, UPT, UPT, UR5, 0x130, URZ ;  /* 0x0000013005057890 */ /* 0x000fe2000fffe0ff */
[----:B------:R-:W-:Y:S02]  /*7d20*/  LOP3.LUT R42, R43, 0xffff0000, RZ, 0xc0, !PT ;  /* 0xffff00002b2a7812 */ /* 0x000fe400078ec0ff */
[C---:B--2---:R-:W-:Y:S01]  /*7d30*/  SHF.L.U32 R41, R48.reuse, 0x10, RZ ;  /* 0x0000001030297819 */ /* 0x044fe200000006ff */
[----:B------:R-:W-:Y:S01]  /*7d40*/  UPRMT UR5, UR46, 0x654, UR5 ;  /* 0x000006542e057896 */ /* 0x000fe20008000005 */
[----:B-1----:R-:W-:Y:S02]  /*7d50*/  LOP3.LUT R44, R48, 0xffff0000, RZ, 0xc0, !PT ;  /* 0xffff0000302c7812 */ /* 0x002fe400078ec0ff */
[C---:B------:R-:W-:Y:S02]  /*7d60*/  SHF.L.U32 R43, R49.reuse, 0x10, RZ ;  /* 0x00000010312b7819 */ /* 0x040fe400000006ff */
[----:B------:R-:W-:Y:S02]  /*7d70*/  LOP3.LUT R46, R49, 0xffff0000, RZ, 0xc0, !PT ;  /* 0xffff0000312e7812 */ /* 0x000fe400078ec0ff */
[C---:B------:R-:W-:Y:S02]  /*7d80*/  SHF.L.U32 R45, R50.reuse, 0x10, RZ ;  /* 0x00000010322d7819 */ /* 0x040fe400000006ff */
[----:B---3--:R-:W-:Y:S01]  /*7d90*/  SYNCS.ARRIVE.TRANS64.RED.A1T0 RZ, [UR5], RZ ;  /* 0x000000ffffff79a7 */ /* 0x008fe20008100405 */
[----:B------:R-:W-:Y:S02]  /*7da0*/  LOP3.LUT R48, R50, 0xffff0000, RZ, 0xc0, !PT ;  /* 0xffff000032307812 */ /* 0x000fe400078ec0ff */
[----:B------:R-:W-:Y:S02]  /*7db0*/  MOV R85, UR59 ;  /* 0x0000003b00557c02 */ /* 0x000fe40008000f00 */
[----:B------:R-:W-:Y:S02]  /*7dc0*/  SHF.L.U32 R47, R51, 0x10, RZ ;  /* 0x00000010332f7819 */ /* 0x000fe400000006ff */
[----:B------:R-:W-:Y:S01]  /*7dd0*/  LEA R85, R85, R76, 0xb ;  /* 0x0000004c55557211 */ /* 0x000fe200078e58ff */
[C---:B------:R-:W-:Y:S01]  /*7de0*/  FMUL R0, R33.reuse, R4 ;  /* 0x0000000421007220 */ /* 0x040fe20000400000 */
[C---:B------:R-:W-:Y:S01]  /*7df0*/  FMUL R2, R33.reuse, R5 ;  /* 0x0000000521027220 */ /* 0x040fe20000400000 */
[----:B------:R-:W-:Y:S01]  /*7e00*/  FMUL R3, R33, R6 ;  /* 0x0000000621037220 */ /* 0x000fe20000400000 */
[----:B------:R-:W-:Y:S01]  /*7e10*/  LEA R89, R85, UR51, 0x1 ;  /* 0x0000003355597c11 */ /* 0x000fe2000f8e08ff */
[C---:B------:R-:W-:Y:S01]  /*7e20*/  FFMA R0, R35.reuse, R20, R0 ;  /* 0x0000001423007223 */ /* 0x040fe20000000000 */
[C---:B------:R-:W-:Y:S01]  /*7e30*/  FFMA R2, R35.reuse, R21, R2 ;  /* 0x0000001523027223 */ /* 0x040fe20000000002 */
[----:B------:R-:W-:Y:S01]  /*7e40*/  FFMA R3, R35, R36, R3 ;  /* 0x0000002423037223 */ /* 0x000fe20000000003 */
[----:B------:R-:W-:Y:S01]  /*7e50*/  IADD3 R88, PT, PT, R88, 0x200, R89 ;  /* 0x0000020058587810 */ /* 0x000fe20007ffe059 */
[C---:B------:R-:W-:Y:S01]  /*7e60*/  FMUL R7, R33.reuse, R7 ;  /* 0x0000000721077220 */ /* 0x040fe20000400000 */
[C---:B------:R-:W-:Y:S01]  /*7e70*/  FMUL R4, R33.reuse, R8 ;  /* 0x0000000821047220 */ /* 0x040fe20000400000 */
[----:B------:R-:W-:Y:S01]  /*7e80*/  F2FP.BF16.F32.PACK_AB R68, R2, R0 ;  /* 0x000000000244723e */ /* 0x000fe200000010ff */
[----:B------:R-:W-:Y:S01]  /*7e90*/  FMUL R5, R33, R9 ;  /* 0x0000000921057220 */ /* 0x000fe20000400000 */
[C---:B------:R-:W-:Y:S01]  /*7ea0*/  FFMA R7, R35.reuse, R38, R7 ;  /* 0x0000002623077223 */ /* 0x040fe20000000007 */
[----:B------:R-:W-:Y:S01]  /*7eb0*/  FFMA R4, R35, R37, R4 ;  /* 0x0000002523047223 */ /* 0x000fe20000000004 */
[----:B------:R-:W-:Y:S01]  /*7ec0*/  FMUL R6, R33, R10 ;  /* 0x0000000a21067220 */ /* 0x000fe20000400000 */
[----:B------:R-:W-:Y:S01]  /*7ed0*/  FFMA R5, R35, R40, R5 ;  /* 0x0000002823057223 */ /* 0x000fe20000000005 */
[C---:B------:R-:W-:Y:S01]  /*7ee0*/  FMUL R11, R33.reuse, R11 ;  /* 0x0000000b210b7220 */ /* 0x040fe20000400000 */
[C---:B------:R-:W-:Y:S01]  /*7ef0*/  FMUL R8, R33.reuse, R12 ;  /* 0x0000000c21087220 */ /* 0x040fe20000400000 */
[----:B------:R-:W-:Y:S01]  /*7f00*/  FMUL R9, R33, R13 ;  /* 0x0000000d21097220 */ /* 0x000fe20000400000 */
[----:B------:R-:W-:Y:S01]  /*7f10*/  FFMA R6, R35, R39, R6 ;  /* 0x0000002723067223 */ /* 0x000fe20000000006 */
        /* <DEDUP_REMOVED lines=8> */
[----:B------:R-:W-:Y:S01]  /*7fa0*/  LOP3.LUT R50, R51, 0xffff0000, RZ, 0xc0, !PT ;  /* 0xffff000033327812 */ /* 0x000fe200078ec0ff */
[----:B------:R-:W-:Y:S01]  /*7fb0*/  FMUL R14, R33, R18 ;  /* 0x00000012210e7220 */ /* 0x000fe20000400000 */
[----:B------:R-:W-:Y:S01]  /*7fc0*/  FFMA R15, R35, R46, R15 ;  /* 0x0000002e230f7223 */ /* 0x000fe2000000000f */
        /* <DEDUP_REMOVED lines=24> */
[----:B------:R-:W-:Y:S02]  /*8150*/  UIADD3 UR41, UPT, UPT, UR52, 0x20, URZ ;  /* 0x0000002034297890 */ /* 0x000fe4000fffe0ff */
[----:B------:R-:W-:Y:S02]  /*8160*/  UIADD3 UR40, UPT, UPT, UR6, 0x200, URZ ;  /* 0x0000020006287890 */ /* 0x000fe4000fffe0ff */
[----:B------:R-:W-:Y:S09]  /*8170*/  UIADD3.X UR5, UPT, UPT, URZ, UR61, URZ, UP0, !UPT ;  /* 0x0000003dff057290 */ /* 0x000ff200087fe4ff */
[----:B------:R2:W-:Y:S02]  /*8180*/  UTMASTG.5D [UR40], [UR4] ;  /* 0x00000028040073b5 */ /* 0x0005e40008020000 */
[----:B--2---:R0:W-:Y:S02]  /*8190*/  UTMACMDFLUSH ;  /* 0x00000000000079b7 */ /* 0x0041e40000000000 */
.L_x_115:
[----:B------:R-:W-:Y:S05]  /*81a0*/  BSYNC.RECONVERGENT B0 ;  /* 0x0000000000007941 */ /* 0x000fea0003800200 */
.L_x_114:
[----:B------:R-:W-:Y:S01]  /*81b0*/  UIADD3 UR58, UPT, UPT, UR59, 0x1, URZ ;  /* 0x000000013b3a7890 */ /* 0x000fe2000fffe0ff */
[----:B------:R-:W-:Y:S03]  /*81c0*/  BSSY.RECONVERGENT B0, `(.L_x_116) ;  /* 0x0000008000007945 */ /* 0x000fe60003800200 */
[----:B------:R-:W-:Y:S04]  /*81d0*/  UISETP.NE.AND UP0, UPT, UR58, 0x3, UPT ;  /* 0x000000033a00788c */ /* 0x000fe8000bf05270 */
[----:B------:R-:W-:Y:S02]  /*81e0*/  UISETP.EQ.XOR UP1, UPT, UR47, 0x3, !UP0 ;  /* 0x000000032f00788c */ /* 0x000fe4000c722a70 */
[----:B------:R-:W-:Y:S02]  /*81f0*/  USEL UR58, UR58, URZ, UP0 ;  /* 0x000000ff3a3a7287 */ /* 0x000fe40008000000 */
[----:B------:R-:W-:Y:S04]  /*8200*/  USEL UR4, URZ, 0x1, !UP1 ;  /* 0x00000001ff047887 */ /* 0x000fe8000c800000 */
[----:B------:R-:W-:Y:S01]  /*8210*/  ULOP3.LUT UR56, UR56, UR4, URZ, 0x3c, !UPT ;  /* 0x0000000438387292 */ /* 0x000fe2000f8e3cff */
[----:B------:R-:W-:Y:S11]  /*8220*/  @P0 BRA `(.L_x_117) ;  /* 0x0000000000040947 */ /* 0x000ff60003800000 */
[----:B------:R-:W-:Y:S04]  /*8230*/  DEPBAR.LE SB0, 0x1 ;  /* 0x000080400000791a */ /* 0x000fe80000000000 */
.L_x_117:
[----:B------:R-:W-:Y:S05]  /*8240*/  BSYNC.RECONVERGENT B0 ;  /* 0x0000000000007941 */ /* 0x000fea0003800200 */
.L_x_116:
[----:B------:R-:W-:Y:S01]  /*8250*/  BAR.SYNC.DEFER_BLOCKING 0x1, 0x80 ;  /* 0x0042000000007b1d */ /* 0x000fe20000010000 */
[----:B------:R-:W-:Y:S01]  /*8260*/  UISETP.NE.AND UP0, UPT, UR55, -0x2, UPT ;  /* 0xfffffffe3700788c */ /* 0x000fe2000bf05270 */
[----:B------:R-:W-:Y:S08]  /*8270*/  IADD3 R0, PT, PT, R30, 0x1, RZ ;  /* 0x000000011e007810 */ /* 0x000ff00007ffe0ff */
[----:B------:R-:W-:Y:S05]  /*8280*/  BRA.U !UP0, `(.L_x_118) ;  /* 0x00000001082c7547 */ /* 0x000fea000b800000 */
[----:B------:R-:W2:Y:S01]  /*8290*/  S2R R2, SR_CgaCtaId ;  /* 0x0000000000027919 */ /* 0x000ea20000008800 */
[----:B------:R-:W-:Y:S01]  /*82a0*/  ISETP.NE.AND P0, PT, R83, RZ, PT ;  /* 0x000000ff5300720c */ /* 0x000fe20003f05270 */
[----:B------:R-:W-:Y:S01]  /*82b0*/  IMAD.U32 R3, RZ, RZ, UR54 ;  /* 0x00000036ff037e24 */ /* 0x000fe2000f8e00ff */
[----:B------:R-:W-:Y:S02]  /*82c0*/  UIADD3 UR54, UPT, UPT, UR54, 0x1, URZ ;  /* 0x0000000136367890 */ /* 0x000fe4000fffe0ff */
[----:B------:R-:W-:Y:S02]  /*82d0*/  ISETP.NE.U32.OR P0, PT, R82, 0x1, !P0 ;  /* 0x000000015200780c */ /* 0x000fe40004705470 */
[----:B------:R-:W-:Y:S04]  /*82e0*/  UISETP.NE.AND UP0, UPT, UR54, 0x3, UPT ;  /* 0x000000033600788c */ /* 0x000fe8000bf05270 */
[----:B------:R-:W-:Y:S07]  /*82f0*/  USEL UR54, UR54, URZ, UP0 ;  /* 0x000000ff36367287 */ /* 0x000fee0008000000 */
[----:B------:R-:W-:Y:S05]  /*8300*/  @P0 LEA R3, R3, UR51, 0x3 ;  /* 0x0000003303030c11 */ /* 0x000fea000f8e18ff */
[----:B------:R-:W-:Y:S05]  /*8310*/  @P0 VIADD R3, R3, 0xe8 ;  /* 0x000000e803030836 */ /* 0x000fea0000000000 */
[----:B--2---:R-:W-:Y:S04]  /*8320*/  @P0 PRMT R2, R2, 0x654, R3 ;  /* 0x0000065402020816 */ /* 0x004fe80000000003 */
[----:B------:R2:W-:Y:S03]  /*8330*/  @P0 SYNCS.ARRIVE.TRANS64.RED.A1T0 RZ, [R2+URZ], RZ ;  /* 0x000000ff02ff09a7 */ /* 0x0005e600081004ff */
.L_x_118:
[----:B------:R-:W-:Y:S01]  /*8340*/  LOP3.LUT P0, RZ, R62, 0x1, RZ, 0xc0, !PT ;  /* 0x000000013eff7812 */ /* 0x000fe2000780c0ff */
[----:B------:R-:W-:Y:S01]  /*8350*/  UIADD3 UR55, UPT, UPT, UR55, 0x2, URZ ;  /* 0x0000000237377890 */ /* 0x000fe2000fffe0ff */
[----:B------:R-:W-:Y:S01]  /*8360*/  ISETP.NE.AND P1, PT, R0, 0x2, PT ;  /* 0x000000020000780c */ /* 0x000fe20003f25270 */
[----:B------:R-:W-:Y:S01]  /*8370*/  UMOV UR47, UR53 ;  /* 0x00000035002f7c82 */ /* 0x000fe20008000000 */
[----:B------:R-:W-:Y:S01]  /*8380*/  LOP3.LUT R74, R74, 0x1, RZ, 0x3c, !PT ;  /* 0x000000014a4a7812 */ /* 0x000fe200078e3cff */
[----:B------:R-:W-:Y:S01]  /*8390*/  IMAD.IADD R18, R29, 0x1, R58 ;  /* 0x000000011d127824 */ /* 0x000fe200078e023a */
[----:B--2---:R-:W-:Y:S01]  /*83a0*/  SEL R2, RZ, 0x1, P1 ;  /* 0x00000001ff027807 */ /* 0x004fe20000800000 */
[----:B------:R-:W-:Y:S01]  /*83b0*/  IMAD.IADD R19, R31, 0x1, R64 ;  /* 0x000000011f137824 */ /* 0x000fe200078e0240 */
[----:B------:R-:W-:Y:S02]  /*83c0*/  SEL R30, R0, RZ, P1 ;  /* 0x000000ff001e7207 */ /* 0x000fe40000800000 */
[----:B------:R-:W-:Y:S03]  /*83d0*/  LOP3.LUT R75, R75, R2, RZ, 0x3c, !PT ;  /* 0x000000024b4b7212 */ /* 0x000fe600078e3cff */
[----:B------:R-:W-:Y:S05]  /*83e0*/  @P0 BRA `(.L_x_119) ;  /* 0xffffffd800b80947 */ /* 0x000fea000383ffff */
[----:B------:R-:W-:-:S09]  /*83f0*/  UISETP.NE.AND UP0, UPT, UR50, URZ, UPT ;  /* 0x000000ff3200728c */ /* 0x000fd2000bf05270 */
[----:B------:R-:W-:Y:S05]  /*8400*/  BRA.U !UP0, `(.L_x_120) ;  /* 0x0000000108487547 */ /* 0x000fea000b800000 */
[----:B------:R-:W2:Y:S02]  /*8410*/  LDCU.64 UR4, c[0x0][0x990] ;  /* 0x00013200ff0477ac */ /* 0x000ea40008000a00 */
[----:B--2---:R-:W-:-:S04]  /*8420*/  UISETP.NE.U32.AND UP0, UPT, UR4, URZ, UPT ;  /* 0x000000ff0400728c */ /* 0x004fc8000bf05070 */
[----:B------:R-:W-:-:S09]  /*8430*/  UISETP.NE.AND.EX UP0, UPT, UR5, URZ, UPT, UP0 ;  /* 0x000000ff0500728c */ /* 0x000fd2000bf05300 */
[----:B------:R-:W-:Y:S05]  /*8440*/  BRA.U UP0, `(.L_x_121) ;  /* 0x00000001000c7547 */ /* 0x000fea000b800000 */
[----:B------:R-:W-:-:S13]  /*8450*/  FSETP.NEU.AND P0, PT, R35, RZ, PT ;  /* 0x000000ff2300720b */ /* 0x000fda0003f0d000 */
[----:B------:R-:W-:Y:S05]  /*8460*/  @!P0 EXIT ;  /* 0x000000000000894d */ /* 0x000fea0003800000 */
[----:B------:R-:W-:Y:S05]  /*8470*/  BRA `(.L_x_120) ;  /* 0x00000000002c7947 */ /* 0x000fea0003800000 */
.L_x_121:
[----:B------:R-:W-:Y:S01]  /*8480*/  ISETP.NE.AND P0, PT, R81, RZ, PT ;  /* 0x000000ff5100720c */ /* 0x000fe20003f05270 */
[----:B------:R-:W-:-:S12]  /*8490*/  BSSY.RECONVERGENT B0, `(.L_x_120) ;  /* 0x0000009000007945 */ /* 0x000fd80003800200 */
[----:B------:R-:W-:Y:S05]  /*84a0*/  @P0 BRA `(.L_x_122) ;  /* 0x0000000000140947 */ /* 0x000fea0003800000 */
[----:B------:R-:W2:Y:S02]  /*84b0*/  LDCU.64 UR4, c[0x0][0x988] ;  /* 0x00013100ff0477ac */ /* 0x000ea40008000a00 */
[----:B--2---:R-:W-:-:S04]  /*84c0*/  ISETP.NE.U32.AND P0, PT, RZ, UR4, PT ;  /* 0x00000004ff007c0c */ /* 0x004fc8000bf05070 */
[----:B------:R-:W-:-:S13]  /*84d0*/  ISETP.NE.AND.EX P0, PT, RZ, UR5, PT, P0 ;  /* 0x00000005ff007c0c */ /* 0x000fda000bf05300 */
[----:B------:R-:W-:Y:S05]  /*84e0*/  @!P0 EXIT ;  /* 0x000000000000894d */ /* 0x000fea0003800000 */
[----:B------:R-:W-:Y:S05]  /*84f0*/  BRA `(.L_x_123) ;  /* 0x0000000000087947 */ /* 0x000fea0003800000 */
.L_x_122:
[----:B------:R-:W-:-:S13]  /*8500*/  FSETP.NEU.AND P0, PT, R35, RZ, PT ;  /* 0x000000ff2300720b */ /* 0x000fda0003f0d000 */
[----:B------:R-:W-:Y:S05]  /*8510*/  @!P0 EXIT ;  /* 0x000000000000894d */ /* 0x000fea0003800000 */
.L_x_123:
[----:B------:R-:W-:Y:S05]  /*8520*/  BSYNC.RECONVERGENT B0 ;  /* 0x0000000000007941 */ /* 0x000fea0003800200 */
.L_x_120:
[----:B------:R-:W-:Y:S01]  /*8530*/  ULEA UR4, UR54, UR51, 0x3 ;  /* 0x0000003336047291 */ /* 0x000fe2000f8e18ff */
[----:B------:R-:W-:-:S04]  /*8540*/  DEPBAR.LE SB0, 0x0 ;  /* 0x000080000000791a */ /* 0x000fc80000000000 */
[----:B------:R-:W-:-:S04]  /*8550*/  UIADD3 UR4, UPT, UPT, UR4, 0xe8, URZ ;  /* 0x000000e804047890 */ /* 0x000fc8000fffe0ff */
[----:B------:R-:W-:-:S09]  /*8560*/  UPRMT UR4, UR46, 0x654, UR4 ;  /* 0x000006542e047896 */ /* 0x000fd20008000004 */
[----:B------:R-:W-:Y:S01]  /*8570*/  SYNCS.ARRIVE.TRANS64.RED.A1T0 RZ, [UR4], RZ ;  /* 0x000000ffffff79a7 */ /* 0x000fe20008100404 */
[----:B------:R-:W-:Y:S05]  /*8580*/  EXIT ;  /* 0x000000000000794d */ /* 0x000fea0003800000 */
.L_x_25:
[----:B------:R-:W-:Y:S07]  /*8590*/  MOV R3, UR37 ;  /* 0x0000002500037c02 */ /* 0x000fee0008000f00 */
.L_x_124:
[----:B---3--:R3:W4:Y:S02]  /*85a0*/  SYNCS.PHASECHK.TRANS64.TRYWAIT P0, [R3+URZ+0x68], R14 ;  /* 0x0000680e030075a7 */ /* 0x00872400080011ff */
[----:B----4-:R-:W-:Y:S05]  /*85b0*/  @!P0 NANOSLEEP.SYNCS 0x989680 ;  /* 0x009896800000895d */ /* 0x010fea0003900000 */
[----:B------:R-:W4:Y:S02]  /*85c0*/  @!P0 SYNCS.PHASECHK.TRANS64 P0, [R3+URZ+0x68], R14 ;  /* 0x0000680e030085a7 */ /* 0x000f2400080010ff */
[----:B----4-:R-:W-:Y:S05]  /*85d0*/  @!P0 BRA `(.L_x_124) ;  /* 0xfffffffc00f08947 */ /* 0x010fea000383ffff */
[----:B------:R-:W-:Y:S05]  /*85e0*/  BRA `(.L_x_24) ;  /* 0xffffff9800207947 */ /* 0x000fea000383ffff */
.L_x_32:
[----:B------:R-:W-:Y:S07]  /*85f0*/  MOV R4, UR41 ;  /* 0x0000002900047c02 */ /* 0x000fee0008000f00 */
.L_x_125:
[----:B----4-:R4:W1:Y:S02]  /*8600*/  SYNCS.PHASECHK.TRANS64.TRYWAIT P0, [R4+URZ+0x68], R7 ;  /* 0x00006807040075a7 */ /* 0x01086400080011ff */
[----:B-1----:R-:W-:Y:S05]  /*8610*/  @!P0 NANOSLEEP.SYNCS 0x989680 ;  /* 0x009896800000895d */ /* 0x002fea0003900000 */
[----:B------:R-:W1:Y:S02]  /*8620*/  @!P0 SYNCS.PHASECHK.TRANS64 P0, [R4+URZ+0x68], R7 ;  /* 0x00006807040085a7 */ /* 0x000e6400080010ff */
[----:B-1----:R-:W-:Y:S05]  /*8630*/  @!P0 BRA `(.L_x_125) ;  /* 0xfffffffc00f08947 */ /* 0x002fea000383ffff */
[----:B------:R-:W-:Y:S05]  /*8640*/  BRA `(.L_x_31) ;  /* 0xffffff9c00a07947 */ /* 0x000fea000383ffff */
.L_x_37:
[----:B-1----:R-:W-:-:S07]  /*8650*/  MOV R2, UR45 ;  /* 0x0000002d00027c02 */ /* 0x002fce0008000f00 */
.L_x_126:
[----:B-1----:R1:W2:Y:S02]  /*8660*/  SYNCS.PHASECHK.TRANS64.TRYWAIT P0, [R2+URZ+0x110], R3 ;  /* 0x00011003020075a7 */ /* 0x0022a400080011ff */
[----:B--2---:R-:W-:Y:S05]  /*8670*/  @!P0 NANOSLEEP.SYNCS 0x989680 ;  /* 0x009896800000895d */ /* 0x004fea0003900000 */
[----:B------:R-:W2:Y:S02]  /*8680*/  @!P0 SYNCS.PHASECHK.TRANS64 P0, [R2+URZ+0x110], R3 ;  /* 0x00011003020085a7 */ /* 0x000ea400080010ff */
[----:B--2---:R-:W-:Y:S05]  /*8690*/  @!P0 BRA `(.L_x_126) ;  /* 0xfffffffc00f08947 */ /* 0x004fea000383ffff */
[----:B------:R-:W-:Y:S05]  /*86a0*/  BRA `(.L_x_127) ;  /* 0xffffffa000b07947 */ /* 0x000fea000383ffff */
.L_x_41:
[----:B------:R-:W-:-:S07]  /*86b0*/  MOV R0, UR4 ;  /* 0x0000000400007c02 */ /* 0x000fce0008000f00 */
.L_x_128:
[----:B-1----:R1:W2:Y:S02]  /*86c0*/  SYNCS.PHASECHK.TRANS64.TRYWAIT P0, [R0+URZ], R3 ;  /* 0x00000003000075a7 */ /* 0x0022a400080011ff */
[----:B--2---:R-:W-:Y:S05]  /*86d0*/  @!P0 NANOSLEEP.SYNCS 0x989680 ;  /* 0x009896800000895d */ /* 0x004fea0003900000 */
[----:B------:R-:W2:Y:S02]  /*86e0*/  @!P0 SYNCS.PHASECHK.TRANS64 P0, [R0+URZ], R3 ;  /* 0x00000003000085a7 */ /* 0x000ea400080010ff */
[----:B--2---:R-:W-:Y:S05]  /*86f0*/  @!P0 BRA `(.L_x_128) ;  /* 0xfffffffc00f08947 */ /* 0x004fea000383ffff */
[----:B------:R-:W-:Y:S05]  /*8700*/  BRA `(.L_x_129) ;  /* 0xffffffa800007947 */ /* 0x000fea000383ffff */
.L_x_42:
[----:B------:R-:W-:-:S07]  /*8710*/  MOV R0, UR4 ;  /* 0x0000000400007c02 */ /* 0x000fce0008000f00 */
.L_x_130:
[----:B-1----:R1:W2:Y:S02]  /*8720*/  SYNCS.PHASECHK.TRANS64.TRYWAIT P0, [R0+URZ], R3 ;  /* 0x00000003000075a7 */ /* 0x0022a400080011ff */
[----:B--2---:R-:W-:Y:S05]  /*8730*/  @!P0 NANOSLEEP.SYNCS 0x989680 ;  /* 0x009896800000895d */ /* 0x004fea0003900000 */
[----:B------:R-:W2:Y:S02]  /*8740*/  @!P0 SYNCS.PHASECHK.TRANS64 P0, [R0+URZ], R3 ;  /* 0x00000003000085a7 */ /* 0x000ea400080010ff */
[----:B--2---:R-:W-:Y:S05]  /*8750*/  @!P0 BRA `(.L_x_130) ;  /* 0xfffffffc00f08947 */ /* 0x004fea000383ffff */
[----:B------:R-:W-:Y:S05]  /*8760*/  BRA `(.L_x_131) ;  /* 0xffffffa8000c7947 */ /* 0x000fea000383ffff */
.L_x_43:
[----:B------:R-:W-:-:S07]  /*8770*/  MOV R0, UR4 ;  /* 0x0000000400007c02 */ /* 0x000fce0008000f00 */
.L_x_132:
[----:B-1----:R1:W2:Y:S02]  /*8780*/  SYNCS.PHASECHK.TRANS64.TRYWAIT P0, [R0+URZ], R3 ;  /* 0x00000003000075a7 */ /* 0x0022a400080011ff */
[----:B--2---:R-:W-:Y:S05]  /*8790*/  @!P0 NANOSLEEP.SYNCS 0x989680 ;  /* 0x009896800000895d */ /* 0x004fea0003900000 */
[----:B------:R-:W2:Y:S02]  /*87a0*/  @!P0 SYNCS.PHASECHK.TRANS64 P0, [R0+URZ], R3 ;  /* 0x00000003000085a7 */ /* 0x000ea400080010ff */
[----:B--2---:R-:W-:Y:S05]  /*87b0*/  @!P0 BRA `(.L_x_132) ;  /* 0xfffffffc00f08947 */ /* 0x004fea000383ffff */
[----:B------:R-:W-:Y:S05]  /*87c0*/  BRA `(.L_x_133) ;  /* 0xffffffa800187947 */ /* 0x000fea000383ffff */
.L_x_44:
[----:B------:R-:W-:-:S07]  /*87d0*/  MOV R0, UR4 ;  /* 0x0000000400007c02 */ /* 0x000fce0008000f00 */
.L_x_134:
[----:B-1----:R1:W2:Y:S02]  /*87e0*/  SYNCS.PHASECHK.TRANS64.TRYWAIT P0, [R0+URZ], R3 ;  /* 0x00000003000075a7 */ /* 0x0022a400080011ff */
[----:B--2---:R-:W-:Y:S05]  /*87f0*/  @!P0 NANOSLEEP.SYNCS 0x989680 ;  /* 0x009896800000895d */ /* 0x004fea0003900000 */
[----:B------:R-:W2:Y:S02]  /*8800*/  @!P0 SYNCS.PHASECHK.TRANS64 P0, [R0+URZ], R3 ;  /* 0x00000003000085a7 */ /* 0x000ea400080010ff */
[----:B--2---:R-:W-:Y:S05]  /*8810*/  @!P0 BRA `(.L_x_134) ;  /* 0xfffffffc00f08947 */ /* 0x004fea000383ffff */
[----:B------:R-:W-:Y:S05]  /*8820*/  BRA `(.L_x_135) ;  /* 0xffffffa800247947 */ /* 0x000fea000383ffff */
.L_x_45:
[----:B------:R-:W-:-:S07]  /*8830*/  MOV R0, UR4 ;  /* 0x0000000400007c02 */ /* 0x000fce0008000f00 */
.L_x_136:
[----:B-1----:R1:W2:Y:S02]  /*8840*/  SYNCS.PHASECHK.TRANS64.TRYWAIT P0, [R0+URZ], R3 ;  /* 0x00000003000075a7 */ /* 0x0022a400080011ff */
[----:B--2---:R-:W-:Y:S05]  /*8850*/  @!P0 NANOSLEEP.SYNCS 0x989680 ;  /* 0x009896800000895d */ /* 0x004fea0003900000 */
[----:B------:R-:W2:Y:S02]  /*8860*/  @!P0 SYNCS.PHASECHK.TRANS64 P0, [R0+URZ], R3 ;  /* 0x00000003000085a7 */ /* 0x000ea400080010ff */
[----:B--2---:R-:W-:Y:S05]  /*8870*/  @!P0 BRA `(.L_x_136) ;  /* 0xfffffffc00f08947 */ /* 0x004fea000383ffff */
[----:B------:R-:W-:Y:S05]  /*8880*/  BRA `(.L_x_137) ;  /* 0xffffffa800307947 */ /* 0x000fea000383ffff */
.L_x_46:
[----:B------:R-:W-:-:S07]  /*8890*/  MOV R0, UR4 ;  /* 0x0000000400007c02 */ /* 0x000fce0008000f00 */
.L_x_138:
[----:B-1----:R1:W2:Y:S02]  /*88a0*/  SYNCS.PHASECHK.TRANS64.TRYWAIT P0, [R0+URZ], R3 ;  /* 0x00000003000075a7 */ /* 0x0022a400080011ff */
[----:B--2---:R-:W-:Y:S05]  /*88b0*/  @!P0 NANOSLEEP.SYNCS 0x989680 ;  /* 0x009896800000895d */ /* 0x004fea0003900000 */
[----:B------:R-:W2:Y:S02]  /*88c0*/  @!P0 SYNCS.PHASECHK.TRANS64 P0, [R0+URZ], R3 ;  /* 0x00000003000085a7 */ /* 0x000ea400080010ff */
[----:B--2---:R-:W-:Y:S05]  /*88d0*/  @!P0 BRA `(.L_x_138) ;  /* 0xfffffffc00f08947 */ /* 0x004fea000383ffff */
[----:B------:R-:W-:Y:S05]  /*88e0*/  BRA `(.L_x_139) ;  /* 0xffffffa8003c7947 */ /* 0x000fea000383ffff */
.L_x_47:
[----:B------:R-:W-:-:S07]  /*88f0*/  MOV R0, UR4 ;  /* 0x0000000400007c02 */ /* 0x000fce0008000f00 */
.L_x_140:
[----:B-1----:R1:W2:Y:S02]  /*8900*/  SYNCS.PHASECHK.TRANS64.TRYWAIT P0, [R0+URZ], R3 ;  /* 0x00000003000075a7 */ /* 0x0022a400080011ff */
[----:B--2---:R-:W-:Y:S05]  /*8910*/  @!P0 NANOSLEEP.SYNCS 0x989680 ;  /* 0x009896800000895d */ /* 0x004fea0003900000 */
[----:B------:R-:W2:Y:S02]  /*8920*/  @!P0 SYNCS.PHASECHK.TRANS64 P0, [R0+URZ], R3 ;  /* 0x00000003000085a7 */ /* 0x000ea400080010ff */
[----:B--2---:R-:W-:Y:S05]  /*8930*/  @!P0 BRA `(.L_x_140) ;  /* 0xfffffffc00f08947 */ /* 0x004fea000383ffff */
[----:B------:R-:W-:Y:S05]  /*8940*/  BRA `(.L_x_141) ;  /* 0xffffffa800487947 */ /* 0x000fea000383ffff */
.L_x_48:
[----:B------:R-:W-:-:S07]  /*8950*/  MOV R0, UR4 ;  /* 0x0000000400007c02 */ /* 0x000fce0008000f00 */
.L_x_142:
[----:B-1----:R1:W2:Y:S02]  /*8960*/  SYNCS.PHASECHK.TRANS64.TRYWAIT P0, [R0+URZ], R3 ;  /* 0x00000003000075a7 */ /* 0x0022a400080011ff */
[----:B--2---:R-:W-:Y:S05]  /*8970*/  @!P0 NANOSLEEP.SYNCS 0x989680 ;  /* 0x009896800000895d */ /* 0x004fea0003900000 */
[----:B------:R-:W2:Y:S02]  /*8980*/  @!P0 SYNCS.PHASECHK.TRANS64 P0, [R0+URZ], R3 ;  /* 0x00000003000085a7 */ /* 0x000ea400080010ff */
[----:B--2---:R-:W-:Y:S05]  /*8990*/  @!P0 BRA `(.L_x_142) ;  /* 0xfffffffc00f08947 */ /* 0x004fea000383ffff */
[----:B------:R-:W-:Y:S05]  /*89a0*/  BRA `(.L_x_143) ;  /* 0xffffffa800547947 */ /* 0x000fea000383ffff */
.L_x_49:
[----:B------:R-:W-:-:S07]  /*89b0*/  MOV R0, UR4 ;  /* 0x0000000400007c02 */ /* 0x000fce0008000f00 */
.L_x_144:
[----:B-1----:R1:W2:Y:S02]  /*89c0*/  SYNCS.PHASECHK.TRANS64.TRYWAIT P0, [R0+URZ], R3 ;  /* 0x00000003000075a7 */ /* 0x0022a400080011ff */
[----:B--2---:R-:W-:Y:S05]  /*89d0*/  @!P0 NANOSLEEP.SYNCS 0x989680 ;  /* 0x009896800000895d */ /* 0x004fea0003900000 */
[----:B------:R-:W2:Y:S02]  /*89e0*/  @!P0 SYNCS.PHASECHK.TRANS64 P0, [R0+URZ], R3 ;  /* 0x00000003000085a7 */ /* 0x000ea400080010ff */
[----:B--2---:R-:W-:Y:S05]  /*89f0*/  @!P0 BRA `(.L_x_144) ;  /* 0xfffffffc00f08947 */ /* 0x004fea000383ffff */
[----:B------:R-:W-:Y:S05]  /*8a00*/  BRA `(.L_x_145) ;  /* 0xffffffa800607947 */ /* 0x000fea000383ffff */
.L_x_50:
[----:B------:R-:W-:-:S07]  /*8a10*/  MOV R0, UR4 ;  /* 0x0000000400007c02 */ /* 0x000fce0008000f00 */
.L_x_146:
[----:B-1----:R1:W2:Y:S02]  /*8a20*/  SYNCS.PHASECHK.TRANS64.TRYWAIT P0, [R0+URZ], R3 ;  /* 0x00000003000075a7 */ /* 0x0022a400080011ff */
[----:B--2---:R-:W-:Y:S05]  /*8a30*/  @!P0 NANOSLEEP.SYNCS 0x989680 ;  /* 0x009896800000895d */ /* 0x004fea0003900000 */
[----:B------:R-:W2:Y:S02]  /*8a40*/  @!P0 SYNCS.PHASECHK.TRANS64 P0, [R0+URZ], R3 ;  /* 0x00000003000085a7 */ /* 0x000ea400080010ff */
[----:B--2---:R-:W-:Y:S05]  /*8a50*/  @!P0 BRA `(.L_x_146) ;  /* 0xfffffffc00f08947 */ /* 0x004fea000383ffff */
[----:B------:R-:W-:Y:S05]  /*8a60*/  BRA `(.L_x_147) ;  /* 0xffffffa8006c7947 */ /* 0x000fea000383ffff */
.L_x_51:
[----:B------:R-:W-:-:S07]  /*8a70*/  MOV R0, UR4 ;  /* 0x0000000400007c02 */ /* 0x000fce0008000f00 */
.L_x_148:
[----:B-1----:R1:W2:Y:S02]  /*8a80*/  SYNCS.PHASECHK.TRANS64.TRYWAIT P0, [R0+URZ], R3 ;  /* 0x00000003000075a7 */ /* 0x0022a400080011ff */
[----:B--2---:R-:W-:Y:S05]  /*8a90*/  @!P0 NANOSLEEP.SYNCS 0x989680 ;  /* 0x009896800000895d */ /* 0x004fea0003900000 */
[----:B------:R-:W2:Y:S02]  /*8aa0*/  @!P0 SYNCS.PHASECHK.TRANS64 P0, [R0+URZ], R3 ;  /* 0x00000003000085a7 */ /* 0x000ea400080010ff */
[----:B--2---:R-:W-:Y:S05]  /*8ab0*/  @!P0 BRA `(.L_x_148) ;  /* 0xfffffffc00f08947 */ /* 0x004fea000383ffff */
[----:B------:R-:W-:Y:S05]  /*8ac0*/  BRA `(.L_x_149) ;  /* 0xffffffa800787947 */ /* 0x000fea000383ffff */
.L_x_52:
[----:B------:R-:W-:-:S07]  /*8ad0*/  MOV R0, UR4 ;  /* 0x0000000400007c02 */ /* 0x000fce0008000f00 */
.L_x_150:
[----:B-1----:R1:W2:Y:S02]  /*8ae0*/  SYNCS.PHASECHK.TRANS64.TRYWAIT P0, [R0+URZ], R3 ;  /* 0x00000003000075a7 */ /* 0x0022a400080011ff */
[----:B--2---:R-:W-:Y:S05]  /*8af0*/  @!P0 NANOSLEEP.SYNCS 0x989680 ;  /* 0x009896800000895d */ /* 0x004fea0003900000 */
[----:B------:R-:W2:Y:S02]  /*8b00*/  @!P0 SYNCS.PHASECHK.TRANS64 P0, [R0+URZ], R3 ;  /* 0x00000003000085a7 */ /* 0x000ea400080010ff */
[----:B--2---:R-:W-:Y:S05]  /*8b10*/  @!P0 BRA `(.L_x_150) ;  /* 0xfffffffc00f08947 */ /* 0x004fea000383ffff */
[----:B------:R-:W-:Y:S05]  /*8b20*/  BRA `(.L_x_151) ;  /* 0xffffffa800847947 */ /* 0x000fea000383ffff */
.L_x_55:
[----:B------:R-:W-:-:S07]  /*8b30*/  MOV R4, UR46 ;  /* 0x0000002e00047c02 */ /* 0x000fce0008000f00 */
.L_x_152:
[----:B--2---:R2:W3:Y:S02]  /*8b40*/  SYNCS.PHASECHK.TRANS64.TRYWAIT P1, [R4+URZ+0x118], R7 ;  /* 0x00011807040075a7 */ /* 0x0044e400080211ff */
[----:B---3--:R-:W-:Y:S05]  /*8b50*/  @!P1 NANOSLEEP.SYNCS 0x989680 ;  /* 0x009896800000995d */ /* 0x008fea0003900000 */
[----:B------:R-:W3:Y:S02]  /*8b60*/  @!P1 SYNCS.PHASECHK.TRANS64 P1, [R4+URZ+0x118], R7 ;  /* 0x00011807040095a7 */ /* 0x000ee400080210ff */
[----:B---3--:R-:W-:Y:S05]  /*8b70*/  @!P1 BRA `(.L_x_152) ;  /* 0xfffffffc00f09947 */ /* 0x008fea000383ffff */
[----:B------:R-:W-:Y:S05]  /*8b80*/  BRA `(.L_x_153) ;  /* 0xffffffa800e87947 */ /* 0x000fea000383ffff */
.L_x_56:
[----:B--2---:R-:W-:-:S07]  /*8b90*/  MOV R4, UR46 ;  /* 0x0000002e00047c02 */ /* 0x004fce0008000f00 */
.L_x_154:
[----:B--2---:R2:W3:Y:S02]  /*8ba0*/  SYNCS.PHASECHK.TRANS64.TRYWAIT P1, [R4+URZ+0x110], R5 ;  /* 0x00011005040075a7 */ /* 0x0044e400080211ff */
[----:B---3--:R-:W-:Y:S05]  /*8bb0*/  @!P1 NANOSLEEP.SYNCS 0x989680 ;  /* 0x009896800000995d */ /* 0x008fea0003900000 */
[----:B------:R-:W3:Y:S02]  /*8bc0*/  @!P1 SYNCS.PHASECHK.TRANS64 P1, [R4+URZ+0x110], R5 ;  /* 0x00011005040095a7 */ /* 0x000ee400080210ff */
[----:B---3--:R-:W-:Y:S05]  /*8bd0*/  @!P1 BRA `(.L_x_154) ;  /* 0xfffffffc00f09947 */ /* 0x008fea000383ffff */
[----:B------:R-:W-:Y:S05]  /*8be0*/  BRA `(.L_x_155) ;  /* 0xffffffa800f07947 */ /* 0x000fea000383ffff */
.L_x_64:
[----:B------:R-:W-:-:S07]  /*8bf0*/  MOV R0, UR7 ;  /* 0x0000000700007c02 */ /* 0x000fce0008000f00 */
.L_x_156:
[----:B---3--:R3:W4:Y:S02]  /*8c00*/  SYNCS.PHASECHK.TRANS64.TRYWAIT P0, [R0+URZ+0x110], R3 ;  /* 0x00011003000075a7 */ /* 0x00872400080011ff */
[----:B----4-:R-:W-:Y:S05]  /*8c10*/  @!P0 NANOSLEEP.SYNCS 0x989680 ;  /* 0x009896800000895d */ /* 0x010fea0003900000 */
[----:B------:R-:W4:Y:S02]  /*8c20*/  @!P0 SYNCS.PHASECHK.TRANS64 P0, [R0+URZ+0x110], R3 ;  /* 0x00011003000085a7 */ /* 0x000f2400080010ff */
[----:B----4-:R-:W-:Y:S05]  /*8c30*/  @!P0 BRA `(.L_x_156) ;  /* 0xfffffffc00f08947 */ /* 0x010fea000383ffff */
[----:B------:R-:W-:Y:S05]  /*8c40*/  BRA `(.L_x_157) ;  /* 0xffffffb000747947 */ /* 0x000fea000383ffff */
.L_x_65:
[----:B------:R-:W-:-:S07]  /*8c50*/  MOV R0, UR9 ;  /* 0x0000000900007c02 */ /* 0x000fce0008000f00 */
.L_x_158:
[----:B--2---:R2:W3:Y:S02]  /*8c60*/  SYNCS.PHASECHK.TRANS64.TRYWAIT P0, [R0+URZ+0x130], R3 ;  /* 0x00013003000075a7 */ /* 0x0044e400080011ff */
[----:B---3--:R-:W-:Y:S05]  /*8c70*/  @!P0 NANOSLEEP.SYNCS 0x989680 ;  /* 0x009896800000895d */ /* 0x008fea0003900000 */
[----:B------:R-:W3:Y:S02]  /*8c80*/  @!P0 SYNCS.PHASECHK.TRANS64 P0, [R0+URZ+0x130], R3 ;  /* 0x00013003000085a7 */ /* 0x000ee400080010ff */
[----:B---3--:R-:W-:Y:S05]  /*8c90*/  @!P0 BRA `(.L_x_158) ;  /* 0xfffffffc00f08947 */ /* 0x008fea000383ffff */
[----:B------:R-:W-:Y:S05]  /*8ca0*/  BRA `(.L_x_159) ;  /* 0xffffffb0008c7947 */ /* 0x000fea000383ffff */
.L_x_68:
[----:B--2---:R-:W-:Y:S07]  /*8cb0*/  MOV R0, UR8 ;  /* 0x0000000800007c02 */ /* 0x004fee0008000f00 */
.L_x_160:
[----:B--2---:R2:W3:Y:S02]  /*8cc0*/  SYNCS.PHASECHK.TRANS64.TRYWAIT P0, [R0+URZ], R9 ;  /* 0x00000009000075a7 */ /* 0x0044e400080011ff */
[----:B---3--:R-:W-:Y:S05]  /*8cd0*/  @!P0 NANOSLEEP.SYNCS 0x989680 ;  /* 0x009896800000895d */ /* 0x008fea0003900000 */
[----:B------:R-:W3:Y:S02]  /*8ce0*/  @!P0 SYNCS.PHASECHK.TRANS64 P0, [R0+URZ], R9 ;  /* 0x00000009000085a7 */ /* 0x000ee400080010ff */
[----:B---3--:R-:W-:Y:S05]  /*8cf0*/  @!P0 BRA `(.L_x_160) ;  /* 0xfffffffc00f08947 */ /* 0x008fea000383ffff */
[----:B------:R-:W-:Y:S05]  /*8d00*/  BRA `(.L_x_67) ;  /* 0xffffffb000bc7947 */ /* 0x000fea000383ffff */
.L_x_71:
[----:B------:R-:W-:-:S07]  /*8d10*/  MOV R0, UR5 ;  /* 0x0000000500007c02 */ /* 0x000fce0008000f00 */
.L_x_161:
[----:B--2---:R2:W4:Y:S02]  /*8d20*/  SYNCS.PHASECHK.TRANS64.TRYWAIT P0, [R0+URZ], R3 ;  /* 0x00000003000075a7 */ /* 0x00452400080011ff */
[----:B----4-:R-:W-:Y:S05]  /*8d30*/  @!P0 NANOSLEEP.SYNCS 0x989680 ;  /* 0x009896800000895d */ /* 0x010fea0003900000 */
[----:B------:R-:W4:Y:S02]  /*8d40*/  @!P0 SYNCS.PHASECHK.TRANS64 P0, [R0+URZ], R3 ;  /* 0x00000003000085a7 */ /* 0x000f2400080010ff */
[----:B----4-:R-:W-:Y:S05]  /*8d50*/  @!P0 BRA `(.L_x_161) ;  /* 0xfffffffc00f08947 */ /* 0x010fea000383ffff */
[----:B------:R-:W-:Y:S05]  /*8d60*/  BRA `(.L_x_162) ;  /* 0xffffffb400ac7947 */ /* 0x000fea000383ffff */
.L_x_72:
[----:B------:R-:W-:-:S07]  /*8d70*/  MOV R0, UR6 ;  /* 0x0000000600007c02 */ /* 0x000fce0008000f00 */
.L_x_163:
[----:B--2---:R2:W4:Y:S02]  /*8d80*/  SYNCS.PHASECHK.TRANS64.TRYWAIT P0, [R0+URZ], R3 ;  /* 0x00000003000075a7 */ /* 0x00452400080011ff */
[----:B----4-:R-:W-:Y:S05]  /*8d90*/  @!P0 NANOSLEEP.SYNCS 0x989680 ;  /* 0x009896800000895d */ /* 0x010fea0003900000 */
[----:B------:R-:W4:Y:S02]  /*8da0*/  @!P0 SYNCS.PHASECHK.TRANS64 P0, [R0+URZ], R3 ;  /* 0x00000003000085a7 */ /* 0x000f2400080010ff */
[----:B----4-:R-:W-:Y:S05]  /*8db0*/  @!P0 BRA `(.L_x_163) ;  /* 0xfffffffc00f08947 */ /* 0x010fea000383ffff */
[----:B------:R-:W-:Y:S05]  /*8dc0*/  BRA `(.L_x_164) ;  /* 0xffffffb400b87947 */ /* 0x000fea000383ffff */
.L_x_77:
[----:B------:R-:W-:Y:S07]  /*8dd0*/  MOV R3, UR17 ;  /* 0x0000001100037c02 */ /* 0x000fee0008000f00 */
.L_x_165:
[----:B---3--:R3:W1:Y:S02]  /*8de0*/  SYNCS.PHASECHK.TRANS64.TRYWAIT P2, [R3+URZ+0x110], R0 ;  /* 0x00011000030075a7 */ /* 0x00866400080411ff */
[----:B-1----:R-:W-:Y:S05]  /*8df0*/  @!P2 NANOSLEEP.SYNCS 0x989680 ;  /* 0x009896800000a95d */ /* 0x002fea0003900000 */
[----:B------:R-:W1:Y:S02]  /*8e00*/  @!P2 SYNCS.PHASECHK.TRANS64 P2, [R3+URZ+0x110], R0 ;  /* 0x000110000300a5a7 */ /* 0x000e6400080410ff */
[----:B-1----:R-:W-:Y:S05]  /*8e10*/  @!P2 BRA `(.L_x_165) ;  /* 0xfffffffc00f0a947 */ /* 0x002fea000383ffff */
[----:B------:R-:W-:Y:S05]  /*8e20*/  BRA `(.L_x_166) ;  /* 0xffffffbc00a87947 */ /* 0x000fea000383ffff */
.L_x_80:
[----:B------:R-:W-:Y:S07]  /*8e30*/  MOV R0, UR17 ;  /* 0x0000001100007c02 */ /* 0x000fee0008000f00 */
.L_x_167:
[----:B--2---:R2:W3:Y:S02]  /*8e40*/  SYNCS.PHASECHK.TRANS64.TRYWAIT P0, [R0+URZ+0x108], R3 ;  /* 0x00010803000075a7 */ /* 0x0044e400080011ff */
[----:B---3--:R-:W-:Y:S05]  /*8e50*/  @!P0 NANOSLEEP.SYNCS 0x989680 ;  /* 0x009896800000895d */ /* 0x008fea0003900000 */
[----:B------:R-:W3:Y:S02]  /*8e60*/  @!P0 SYNCS.PHASECHK.TRANS64 P0, [R0+URZ+0x108], R3 ;  /* 0x00010803000085a7 */ /* 0x000ee400080010ff */
[----:B---3--:R-:W-:Y:S05]  /*8e70*/  @!P0 BRA `(.L_x_167) ;  /* 0xfffffffc00f08947 */ /* 0x008fea000383ffff */
[----:B------:R-:W-:Y:S05]  /*8e80*/  BRA `(.L_x_79) ;  /* 0xffffffc000b87947 */ /* 0x000fea000383ffff */
.L_x_83:
[----:B------:R-:W-:Y:S07]  /*8e90*/  MOV R0, UR22 ;  /* 0x0000001600007c02 */ /* 0x000fee0008000f00 */
.L_x_168:
[----:B--2---:R2:W3:Y:S02]  /*8ea0*/  SYNCS.PHASECHK.TRANS64.TRYWAIT P0, [R0+URZ+0xe8], R3 ;  /* 0x0000e803000075a7 */ /* 0x0044e400080011ff */
[----:B---3--:R-:W-:Y:S05]  /*8eb0*/  @!P0 NANOSLEEP.SYNCS 0x989680 ;  /* 0x009896800000895d */ /* 0x008fea0003900000 */
[----:B------:R-:W3:Y:S02]  /*8ec0*/  @!P0 SYNCS.PHASECHK.TRANS64 P0, [R0+URZ+0xe8], R3 ;  /* 0x0000e803000085a7 */ /* 0x000ee400080010ff */
[----:B---3--:R-:W-:Y:S05]  /*8ed0*/  @!P0 BRA `(.L_x_168) ;  /* 0xfffffffc00f08947 */ /* 0x008fea000383ffff */
[----:B------:R-:W-:Y:S05]  /*8ee0*/  BRA `(.L_x_169) ;  /* 0xffffffc400807947 */ /* 0x000fea000383ffff */
.L_x_84:
[----:B------:R-:W-:Y:S07]  /*8ef0*/  MOV R3, UR20 ;  /* 0x0000001400037c02 */ /* 0x000fee0008000f00 */
.L_x_170:
[----:B-1----:R1:W2:Y:S02]  /*8f00*/  SYNCS.PHASECHK.TRANS64.TRYWAIT P0, [R3+URZ+0xe8], R12 ;  /* 0x0000e80c030075a7 */ /* 0x0022a400080011ff */
[----:B--2---:R-:W-:Y:S05]  /*8f10*/  @!P0 NANOSLEEP.SYNCS 0x989680 ;  /* 0x009896800000895d */ /* 0x004fea0003900000 */
[----:B------:R-:W2:Y:S02]  /*8f20*/  @!P0 SYNCS.PHASECHK.TRANS64 P0, [R3+URZ+0xe8], R12 ;  /* 0x0000e80c030085a7 */ /* 0x000ea400080010ff */
[----:B--2---:R-:W-:Y:S05]  /*8f30*/  @!P0 BRA `(.L_x_170) ;  /* 0xfffffffc00f08947 */ /* 0x004fea000383ffff */
[----:B------:R-:W-:Y:S05]  /*8f40*/  BRA `(.L_x_171) ;  /* 0xffffffc800207947 */ /* 0x000fea000383ffff */
.L_x_86:
[----:B------:R-:W-:-:S07]  /*8f50*/  MOV R0, UR4 ;  /* 0x0000000400007c02 */ /* 0x000fce0008000f00 */
.L_x_172:
[----:B-1----:R1:W3:Y:S02]  /*8f60*/  SYNCS.PHASECHK.TRANS64.TRYWAIT P0, [R0+URZ], R3 ;  /* 0x00000003000075a7 */ /* 0x0022e400080011ff */
[----:B---3--:R-:W-:Y:S05]  /*8f70*/  @!P0 NANOSLEEP.SYNCS 0x989680 ;  /* 0x009896800000895d */ /* 0x008fea0003900000 */
[----:B------:R-:W3:Y:S02]  /*8f80*/  @!P0 SYNCS.PHASECHK.TRANS64 P0, [R0+URZ], R3 ;  /* 0x00000003000085a7 */ /* 0x000ee400080010ff */
[----:B---3--:R-:W-:Y:S05]  /*8f90*/  @!P0 BRA `(.L_x_172) ;  /* 0xfffffffc00f08947 */ /* 0x008fea000383ffff */
[----:B------:R-:W-:Y:S05]  /*8fa0*/  BRA `(.L_x_173) ;  /* 0xffffffc8009c7947 */ /* 0x000fea000383ffff */
.L_x_87:
[----:B------:R-:W-:-:S07]  /*8fb0*/  MOV R0, UR4 ;  /* 0x0000000400007c02 */ /* 0x000fce0008000f00 */
.L_x_174:
[----:B-1----:R1:W3:Y:S02]  /*8fc0*/  SYNCS.PHASECHK.TRANS64.TRYWAIT P0, [R0+URZ], R3 ;  /* 0x00000003000075a7 */ /* 0x0022e400080011ff */
[----:B---3--:R-:W-:Y:S05]  /*8fd0*/  @!P0 NANOSLEEP.SYNCS 0x989680 ;  /* 0x009896800000895d */ /* 0x008fea0003900000 */
[----:B------:R-:W3:Y:S02]  /*8fe0*/  @!P0 SYNCS.PHASECHK.TRANS64 P0, [R0+URZ], R3 ;  /* 0x00000003000085a7 */ /* 0x000ee400080010ff */
[----:B---3--:R-:W-:Y:S05]  /*8ff0*/  @!P0 BRA `(.L_x_174) ;  /* 0xfffffffc00f08947 */ /* 0x008fea000383ffff */
[----:B------:R-:W-:Y:S05]  /*9000*/  BRA `(.L_x_175) ;  /* 0xffffffc800a87947 */ /* 0x000fea000383ffff */
.L_x_89:
[----:B------:R-:W-:Y:S07]  /*9010*/  MOV R0, UR51 ;  /* 0x0000003300007c02 */ /* 0x000fee0008000f00 */
.L_x_176:
[----:B--2---:R2:W4:Y:S02]  /*9020*/  SYNCS.PHASECHK.TRANS64.TRYWAIT P0, [R0+URZ+0x110], R3 ;  /* 0x00011003000075a7 */ /* 0x00452400080011ff */
[----:B----4-:R-:W-:Y:S05]  /*9030*/  @!P0 NANOSLEEP.SYNCS 0x989680 ;  /* 0x009896800000895d */ /* 0x010fea0003900000 */
[----:B------:R-:W4:Y:S02]  /*9040*/  @!P0 SYNCS.PHASECHK.TRANS64 P0, [R0+URZ+0x110], R3 ;  /* 0x00011003000085a7 */ /* 0x000f2400080010ff */
[----:B----4-:R-:W-:Y:S05]  /*9050*/  @!P0 BRA `(.L_x_176) ;  /* 0xfffffffc00f08947 */ /* 0x010fea000383ffff */
[----:B------:R-:W-:Y:S05]  /*9060*/  BRA `(.L_x_177) ;  /* 0xffffffcc00a47947 */ /* 0x000fea000383ffff */
.L_x_99:
[----:B-1----:R1:W3:Y:S02]  /*9070*/  SYNCS.PHASECHK.TRANS64.TRYWAIT P1, [R0+URZ+0xd0], R7 ;  /* 0x0000d007000075a7 */ /* 0x0022e400080211ff */
[----:B---3--:R-:W-:Y:S05]  /*9080*/  @!P1 NANOSLEEP.SYNCS 0x989680 ;  /* 0x009896800000995d */ /* 0x008fea0003900000 */
[----:B------:R-:W3:Y:S02]  /*9090*/  @!P1 SYNCS.PHASECHK.TRANS64 P1, [R0+URZ+0xd0], R7 ;  /* 0x0000d007000095a7 */ /* 0x000ee400080210ff */
[----:B---3--:R-:W-:Y:S05]  /*90a0*/  @!P1 BRA `(.L_x_99) ;  /* 0xfffffffc00f09947 */ /* 0x008fea000383ffff */
[----:B------:R-:W-:Y:S05]  /*90b0*/  BRA `(.L_x_98) ;  /* 0xffffffdc00e87947 */ /* 0x000fea000383ffff */
.L_x_101:
[----:B-1----:R1:W4:Y:S02]  /*90c0*/  SYNCS.PHASECHK.TRANS64.TRYWAIT P1, [R84+URZ+0x120], R3 ;  /* 0x00012003540075a7 */ /* 0x00232400080211ff */
[----:B----4-:R-:W-:Y:S05]  /*90d0*/  @!P1 NANOSLEEP.SYNCS 0x989680 ;  /* 0x009896800000995d */ /* 0x010fea0003900000 */
[----:B------:R-:W4:Y:S02]  /*90e0*/  @!P1 SYNCS.PHASECHK.TRANS64 P1, [R84+URZ+0x120], R3 ;  /* 0x00012003540095a7 */ /* 0x000f2400080210ff */
[----:B----4-:R-:W-:Y:S05]  /*90f0*/  @!P1 BRA `(.L_x_101) ;  /* 0xfffffffc00f09947 */ /* 0x010fea000383ffff */
[----:B------:R-:W-:Y:S05]  /*9100*/  BRA `(.L_x_100) ;  /* 0xffffffe000347947 */ /* 0x000fea000383ffff */
.L_x_112:
[----:B--2---:R2:W3:Y:S02]  /*9110*/  SYNCS.PHASECHK.TRANS64.TRYWAIT P1, [R3+URZ+0xd0], R0 ;  /* 0x0000d000030075a7 */ /* 0x0044e400080211ff */
[----:B---3--:R-:W-:Y:S05]  /*9120*/  @!P1 NANOSLEEP.SYNCS 0x989680 ;  /* 0x009896800000995d */ /* 0x008fea0003900000 */
[----:B------:R-:W3:Y:S02]  /*9130*/  @!P1 SYNCS.PHASECHK.TRANS64 P1, [R3+URZ+0xd0], R0 ;  /* 0x0000d000030095a7 */ /* 0x000ee400080210ff */
[----:B---3--:R-:W-:Y:S05]  /*9140*/  @!P1 BRA `(.L_x_112) ;  /* 0xfffffffc00f09947 */ /* 0x008fea000383ffff */
[----:B------:R-:W-:Y:S05]  /*9150*/  BRA `(.L_x_111) ;  /* 0xffffffe800487947 */ /* 0x000fea000383ffff */
        .weak           $__internal_0_$__cuda_sm10x_tcgen05_guardrail_trap_col_being_dealloced_not_returned_by_alloc
        .type           $__internal_0_$__cuda_sm10x_tcgen05_guardrail_trap_col_being_dealloced_not_returned_by_alloc,@function
        .size           $__internal_0_$__cuda_sm10x_tcgen05_guardrail_trap_col_being_dealloced_not_returned_by_alloc,($__internal_1_$__cuda_sm10x_tcgen05_guardrail_trap_phase_invalid_during_alloc - $__internal_0_$__cuda_sm10x_tcgen05_guardrail_trap_col_being_dealloced_not_returned_by_alloc)
$__internal_0_$__cuda_sm10x_tcgen05_guardrail_trap_col_being_dealloced_not_returned_by_alloc:
[----:B------:R-:W-:Y:S05]  /*9160*/  BPT.TRAP 0x1 ;  /* 0x000000040000795c */ /* 0x000fea0000300000 */
[----:B------:R-:W-:-:S04]  /*9170*/  HFMA2 R3, -RZ, RZ, 0, 0 ;  /* 0x00000000ff037431 */ /* 0x000fc800000001ff */
[----:B------:R-:W-:Y:S05]  /*9180*/  RET.REL.NODEC R2 `(_ZN7cutlass13device_kernelINS_4conv6kernel13ConvUniversalINS1_16ConvProblemShapeILNS1_8OperatorE2ELi3EEENS1_10collective14CollectiveConvINS1_47MainloopSm100TmaUmmaWarpSpecializedImplicitGemmILS5_2ELi13ELi3ELi1ELi2EN4cute5tupleIJNSA_1CILi2EEENSC_ILi1EEESE_EEEEENSB_IJNSC_ILi64EEENSB_IJSH_EEESI_EEENS_10bfloat16_tESK_NSA_8TiledMMAINSA_8MMA_AtomIJNSA_20SM100_MMA_F16BF16_SSISK_SK_fLi64ELi64ELNSA_4UMMA5MajorE1ELSP_1ELNSO_7ScaleInE0ELSQ_0EEEEEENSA_6LayoutINSB_IJSE_SE_SE_EEENSB_IJNSC_ILi0EEESV_SV_EEEEENSB_IJNSA_10UnderscoreESY_SY_EEEEENS7_6detail27Sm100ImplicitGemmTileTraitsINSA_13SM90_TMA_LOADENSA_14ComposedLayoutINSA_7SwizzleILi3ELi4ELi3EEENSA_18smem_ptr_flag_bitsILi16EEENST_INSB_IJSH_NSC_ILi8EEEEEENSB_IJSE_SH_EEEEEEEvEENS12_INSA_30SM90_TMA_LOAD_IM2COL_MULTICASTES1D_vEEEENS_8epilogue10collective18CollectiveEpilogueINS1I_23Sm100TmaWarpSpecializedILi3ELi2ELi16ELb1ELb0EEEJSJ_NSB_IJNST_ISH_SE_EENST_INSC_ILi32EEESE_EEEEESK_NSB_IJlNSB_IJSE_lllEEESV_EEESK_S1S_NS1I_6fusion15FusionCallbacksIS1M_NS1T_17LinearCombinationISK_fSK_fLNS_15FloatRoundStyleE2EEESJ_S1Q_JEEENSA_5SM1004TMEM4LOAD26SM100_TMEM_LOAD_16dp256b4xES13_NS14_INS15_ILi2ELi4ELi3EEES18_NST_INSB_IJS19_S1O_EEENSB_IJS1O_SE_EEEEEEENSA_17SM75_U32x4_LDSM_NENSA_14SM90_TMA_STOREES27_NSA_17SM90_U32x4_STSM_NENSA_39AutoVectorizingCopyWithAssumedAlignmentILi128EEEEEEvvEEEEvNT_6ParamsE) ;  /* 0xffffff6c029c7950 */ /* 0x000fea0003c3ffff */
        .weak           $__internal_1_$__cuda_sm10x_tcgen05_guardrail_trap_phase_invalid_during_alloc
        .type           $__internal_1_$__cuda_sm10x_tcgen05_guardrail_trap_phase_invalid_during_alloc,@function
        .size           $__internal_1_$__cuda_sm10x_tcgen05_guardrail_trap_phase_invalid_during_alloc,($__internal_2_$__cuda_sm10x_tcgen05_guardrail_trap_unallocated_columns_being_dealloced - $__internal_1_$__cuda_sm10x_tcgen05_guardrail_trap_phase_invalid_during_alloc)
$__internal_1_$__cuda_sm10x_tcgen05_guardrail_trap_phase_invalid_during_alloc:
[----:B------:R-:W-:Y:S05]  /*9190*/  BPT.TRAP 0x1 ;  /* 0x000000040000795c */ /* 0x000fea0000300000 */
[----:B------:R-:W-:-:S04]  /*91a0*/  MOV R3, 0x0 ;  /* 0x0000000000037802 */ /* 0x000fc80000000f00 */
[----:B------:R-:W-:Y:S05]  /*91b0*/  RET.REL.NODEC R2 `(_ZN7cutlass13device_kernelINS_4conv6kernel13ConvUniversalINS1_16ConvProblemShapeILNS1_8OperatorE2ELi3EEENS1_10collective14CollectiveConvINS1_47MainloopSm100TmaUmmaWarpSpecializedImplicitGemmILS5_2ELi13ELi3ELi1ELi2EN4cute5tupleIJNSA_1CILi2EEENSC_ILi1EEESE_EEEEENSB_IJNSC_ILi64EEENSB_IJSH_EEESI_EEENS_10bfloat16_tESK_NSA_8TiledMMAINSA_8MMA_AtomIJNSA_20SM100_MMA_F16BF16_SSISK_SK_fLi64ELi64ELNSA_4UMMA5MajorE1ELSP_1ELNSO_7ScaleInE0ELSQ_0EEEEEENSA_6LayoutINSB_IJSE_SE_SE_EEENSB_IJNSC_ILi0EEESV_SV_EEEEENSB_IJNSA_10UnderscoreESY_SY_EEEEENS7_6detail27Sm100ImplicitGemmTileTraitsINSA_13SM90_TMA_LOADENSA_14ComposedLayoutINSA_7SwizzleILi3ELi4ELi3EEENSA_18smem_ptr_flag_bitsILi16EEENST_INSB_IJSH_NSC_ILi8EEEEEENSB_IJSE_SH_EEEEEEEvEENS12_INSA_30SM90_TMA_LOAD_IM2COL_MULTICASTES1D_vEEEENS_8epilogue10collective18CollectiveEpilogueINS1I_23Sm100TmaWarpSpecializedILi3ELi2ELi16ELb1ELb0EEEJSJ_NSB_IJNST_ISH_SE_EENST_INSC_ILi32EEESE_EEEEESK_NSB_IJlNSB_IJSE_lllEEESV_EEESK_S1S_NS1I_6fusion15FusionCallbacksIS1M_NS1T_17LinearCombinationISK_fSK_fLNS_15FloatRoundStyleE2EEESJ_S1Q_JEEENSA_5SM1004TMEM4LOAD26SM100_TMEM_LOAD_16dp256b4xES13_NS14_INS15_ILi2ELi4ELi3EEES18_NST_INSB_IJS19_S1O_EEENSB_IJS1O_SE_EEEEEEENSA_17SM75_U32x4_LDSM_NENSA_14SM90_TMA_STOREES27_NSA_17SM90_U32x4_STSM_NENSA_39AutoVectorizingCopyWithAssumedAlignmentILi128EEEEEEvvEEEEvNT_6ParamsE) ;  /* 0xffffff6c02907950 */ /* 0x000fea0003c3ffff */
        .weak           $__internal_2_$__cuda_sm10x_tcgen05_guardrail_trap_unallocated_columns_being_dealloced
        .type           $__internal_2_$__cuda_sm10x_tcgen05_guardrail_trap_unallocated_columns_being_dealloced,@function
        .size           $__internal_2_$__cuda_sm10x_tcgen05_guardrail_trap_unallocated_columns_being_dealloced,(.L_x_179 - $__internal_2_$__cuda_sm10x_tcgen05_guardrail_trap_unallocated_columns_being_dealloced)
$__internal_2_$__cuda_sm10x_tcgen05_guardrail_trap_unallocated_columns_being_dealloced:
[----:B------:R-:W-:Y:S05]  /*91c0*/  BPT.TRAP 0x1 ;  /* 0x000000040000795c */ /* 0x000fea0000300000 */
[----:B------:R-:W-:-:S04]  /*91d0*/  HFMA2 R3, -RZ, RZ, 0, 0 ;  /* 0x00000000ff037431 */ /* 0x000fc800000001ff */
[----:B------:R-:W-:Y:S05]  /*91e0*/  RET.REL.NODEC R2 `(_ZN7cutlass13device_kernelINS_4conv6kernel13ConvUniversalINS1_16ConvProblemShapeILNS1_8OperatorE2ELi3EEENS1_10collective14CollectiveConvINS1_47MainloopSm100TmaUmmaWarpSpecializedImplicitGemmILS5_2ELi13ELi3ELi1ELi2EN4cute5tupleIJNSA_1CILi2EEENSC_ILi1EEESE_EEEEENSB_IJNSC_ILi64EEENSB_IJSH_EEESI_EEENS_10bfloat16_tESK_NSA_8TiledMMAINSA_8MMA_AtomIJNSA_20SM100_MMA_F16BF16_SSISK_SK_fLi64ELi64ELNSA_4UMMA5MajorE1ELSP_1ELNSO_7ScaleInE0ELSQ_0EEEEEENSA_6LayoutINSB_IJSE_SE_SE_EEENSB_IJNSC_ILi0EEESV_SV_EEEEENSB_IJNSA_10UnderscoreESY_SY_EEEEENS7_6detail27Sm100ImplicitGemmTileTraitsINSA_13SM90_TMA_LOADENSA_14ComposedLayoutINSA_7SwizzleILi3ELi4ELi3EEENSA_18smem_ptr_flag_bitsILi16EEENST_INSB_IJSH_NSC_ILi8EEEEEENSB_IJSE_SH_EEEEEEEvEENS12_INSA_30SM90_TMA_LOAD_IM2COL_MULTICASTES1D_vEEEENS_8epilogue10collective18CollectiveEpilogueINS1I_23Sm100TmaWarpSpecializedILi3ELi2ELi16ELb1ELb0EEEJSJ_NSB_IJNST_ISH_SE_EENST_INSC_ILi32EEESE_EEEEESK_NSB_IJlNSB_IJSE_lllEEESV_EEESK_S1S_NS1I_6fusion15FusionCallbacksIS1M_NS1T_17LinearCombinationISK_fSK_fLNS_15FloatRoundStyleE2EEESJ_S1Q_JEEENSA_5SM1004TMEM4LOAD26SM100_TMEM_LOAD_16dp256b4xES13_NS14_INS15_ILi2ELi4ELi3EEES18_NST_INSB_IJS19_S1O_EEENSB_IJS1O_SE_EEEEEEENSA_17SM75_U32x4_LDSM_NENSA_14SM90_TMA_STOREES27_NSA_17SM90_U32x4_STSM_NENSA_39AutoVectorizingCopyWithAssumedAlignmentILi128EEEEEEvvEEEEvNT_6ParamsE) ;  /* 0xffffff6c02847950 */ /* 0x000fea0003c3ffff */
.L_x_178:
[----:B------:R-:W-:-:S00]  /*91f0*/  BRA `(.L_x_178) ;  /* 0xfffffffc00fc7947 */ /* 0x000fc0000383ffff */
[----:B------:R-:W-:-:S00]  /*9200*/  NOP ;  /* 0x0000000000007918 */ /* 0x000fc00000000000 */
[----:B------:R-:W-:-:S00]  /*9210*/  NOP ;  /* 0x0000000000007918 */ /* 0x000fc00000000000 */
[----:B------:R-:W-:-:S00]  /*9220*/  NOP ;  /* 0x0000000000007918 */ /* 0x000fc00000000000 */
[----:B------:R-:W-:-:S00]  /*9230*/  NOP ;  /* 0x0000000000007918 */ /* 0x000fc00000000000 */
[----:B------:R-:W-:-:S00]  /*9240*/  NOP ;  /* 0x0000000000007918 */ /* 0x000fc00000000000 */
[----:B------:R-:W-:-:S00]  /*9250*/  NOP ;  /* 0x0000000000007918 */ /* 0x000fc00000000000 */
[----:B------:R-:W-:-:S00]  /*9260*/  NOP ;  /* 0x0000000000007918 */ /* 0x000fc00000000000 */
[----:B------:R-:W-:-:S00]  /*9270*/  NOP ;  /* 0x0000000000007918 */ /* 0x000fc00000000000 */
.L_x_179:


//--------------------- .nv.global.init           --------------------------
	.section	.nv.global.init,"aw",@progbits
.nv.global.init:
	.type		$str$29,@object
	.size		$str$29,($str$30 - $str$29)
$str$29:
        /*0000*/ 	.byte	0x28, 0x61, 0x64, 0x64, 0x72, 0x65, 0x73, 0x73, 0x20, 0x26, 0x20, 0x6d, 0x61, 0x73, 0x6b, 0x29
        /*0010*/ 	.byte	0x20, 0x3d, 0x3d, 0x20, 0x30, 0x00
	.type		$str$30,@object
	.size		$str$30,($str$28 - $str$30)
$str$30:
        /*0016*/ 	.byte	0x2f, 0x74, 0x6d, 0x70, 0x2f, 0x63, 0x75, 0x74, 0x6c, 0x61, 0x73, 0x73, 0x5f, 0x73, 0x77, 0x65
        /*0026*/ 	.byte	0x65, 0x70, 0x5f, 0x73, 0x72, 0x63, 0x2f, 0x69, 0x6e, 0x63, 0x6c, 0x75, 0x64, 0x65, 0x2f, 0x63
        /*0036*/ 	.byte	0x75, 0x74, 0x65, 0x2f, 0x70, 0x6f, 0x69, 0x6e, 0x74, 0x65, 0x72, 0x5f, 0x66, 0x6c, 0x61, 0x67
        /*0046*/ 	.byte	0x67, 0x65, 0x64, 0x2e, 0x68, 0x70, 0x70, 0x00
	.type		$str$28,@object
	.size		$str$28,($str$27 - $str$28)
$str$28:
        /*004e*/ 	.byte	0x2f, 0x74, 0x6d, 0x70, 0x2f, 0x63, 0x75, 0x74, 0x6c, 0x61, 0x73, 0x73, 0x5f, 0x73, 0x77, 0x65
        /*005e*/ 	.byte	0x65, 0x70, 0x5f, 0x73, 0x72, 0x63, 0x2f, 0x69, 0x6e, 0x63, 0x6c, 0x75, 0x64, 0x65, 0x2f, 0x63
        /*006e*/ 	.byte	0x75, 0x74, 0x65, 0x2f, 0x61, 0x74, 0x6f, 0x6d, 0x2f, 0x63, 0x6f, 0x70, 0x79, 0x5f, 0x74, 0x72
        /*007e*/ 	.byte	0x61, 0x69, 0x74, 0x73, 0x5f, 0x73, 0x6d, 0x31, 0x30, 0x30, 0x2e, 0x68, 0x70, 0x70, 0x00
	.type		$str$27,@object
	.size		$str$27,(__unnamed_1 - $str$27)
$str$27:
        /*008d*/ 	.byte	0x28, 0x28, 0x75, 0x69, 0x6e, 0x74, 0x33, 0x32, 0x5f, 0x74, 0x28, 0x74, 0x68, 0x72, 0x65, 0x61
        /*009d*/ 	.byte	0x64, 0x49, 0x64, 0x78, 0x2e, 0x78, 0x29, 0x20, 0x2f, 0x20, 0x33, 0x32, 0x29, 0x20, 0x25, 0x20
        /*00ad*/ 	.byte	0x34, 0x29, 0x20, 0x3d, 0x3d, 0x20, 0x28, 0x28, 0x28, 0x74, 0x6d, 0x65, 0x6d, 0x5f, 0x61, 0x64
        /*00bd*/ 	.byte	0x64, 0x72, 0x20, 0x3e, 0x3e, 0x20, 0x31, 0x36, 0x29, 0x20, 0x2f, 0x20, 0x33, 0x32, 0x29, 0x20
        /*00cd*/ 	.byte	0x25, 0x20, 0x34, 0x29, 0x00
	.type		__unnamed_1,@object
	.size		__unnamed_1,(__unnamed_2 - __unnamed_1)
__unnamed_1:
        /*00d2*/ 	.byte	0x61, 0x75, 0x74, 0x6f, 0x20, 0x63, 0x75, 0x74, 0x65, 0x3a, 0x3a, 0x61, 0x73, 0x5f, 0x70, 0x6f
        /* <DEDUP_REMOVED lines=24> */
        /*0262*/ 	.byte	0x30, 0x34, 0x38, 0x3e, 0x3e, 0x3e, 0x3e, 0x5d, 0x00
	.type		__unnamed_2,@object
	.size		__unnamed_2,(.L_2 - __unnamed_2)
__unnamed_2:
        /* <DEDUP_REMOVED lines=45> */
        /*053b*/ 	.byte	0x3e, 0x3e, 0x3e, 0x5d, 0x00
.L_2:


//--------------------- .nv.shared._ZN7cutlass13device_kernelINS_4conv6kernel13ConvUniversalINS1_16ConvProblemShapeILNS1_8OperatorE2ELi3EEENS1_10collective14CollectiveConvINS1_47MainloopSm100TmaUmmaWarpSpecializedImplicitGemmILS5_2ELi13ELi3ELi1ELi2EN4cute5tupleIJNSA_1CILi2EEENSC_ILi1EEESE_EEEEENSB_IJNSC_ILi64EEENSB_IJSH_EEESI_EEENS_10bfloat16_tESK_NSA_8TiledMMAINSA_8MMA_AtomIJNSA_20SM100_MMA_F16BF16_SSISK_SK_fLi64ELi64ELNSA_4UMMA5MajorE1ELSP_1ELNSO_7ScaleInE0ELSQ_0EEEEEENSA_6LayoutINSB_IJSE_SE_SE_EEENSB_IJNSC_ILi0EEESV_SV_EEEEENSB_IJNSA_10UnderscoreESY_SY_EEEEENS7_6detail27Sm100ImplicitGemmTileTraitsINSA_13SM90_TMA_LOADENSA_14ComposedLayoutINSA_7SwizzleILi3ELi4ELi3EEENSA_18smem_ptr_flag_bitsILi16EEENST_INSB_IJSH_NSC_ILi8EEEEEENSB_IJSE_SH_EEEEEEEvEENS12_INSA_30SM90_TMA_LOAD_IM2COL_MULTICASTES1D_vEEEENS_8epilogue10collective18CollectiveEpilogueINS1I_23Sm100TmaWarpSpecializedILi3ELi2ELi16ELb1ELb0EEEJSJ_NSB_IJNST_ISH_SE_EENST_INSC_ILi32EEESE_EEEEESK_NSB_IJlNSB_IJSE_lllEEESV_EEESK_S1S_NS1I_6fusion15FusionCallbacksIS1M_NS1T_17LinearCombinationISK_fSK_fLNS_15FloatRoundStyleE2EEESJ_S1Q_JEEENSA_5SM1004TMEM4LOAD26SM100_TMEM_LOAD_16dp256b4xES13_NS14_INS15_ILi2ELi4ELi3EEES18_NST_INSB_IJS19_S1O_EEENSB_IJS1O_SE_EEEEEEENSA_17SM75_U32x4_LDSM_NENSA_14SM90_TMA_STOREES27_NSA_17SM90_U32x4_STSM_NENSA_39AutoVectorizingCopyWithAssumedAlignmentILi128EEEEEEvvEEEEvNT_6ParamsE --------------------------
	.section	.nv.shared._ZN7cutlass13device_kernelINS_4conv6kernel13ConvUniversalINS1_16ConvProblemShapeILNS1_8OperatorE2ELi3EEENS1_10collective14CollectiveConvINS1_47MainloopSm100TmaUmmaWarpSpecializedImplicitGemmILS5_2ELi13ELi3ELi1ELi2EN4cute5tupleIJNSA_1CILi2EEENSC_ILi1EEESE_EEEEENSB_IJNSC_ILi64EEENSB_IJSH_EEESI_EEENS_10bfloat16_tESK_NSA_8TiledMMAINSA_8MMA_AtomIJNSA_20SM100_MMA_F16BF16_SSISK_SK_fLi64ELi64ELNSA_4UMMA5MajorE1ELSP_1ELNSO_7ScaleInE0ELSQ_0EEEEEENSA_6LayoutINSB_IJSE_SE_SE_EEENSB_IJNSC_ILi0EEESV_SV_EEEEENSB_IJNSA_10UnderscoreESY_SY_EEEEENS7_6detail27Sm100ImplicitGemmTileTraitsINSA_13SM90_TMA_LOADENSA_14ComposedLayoutINSA_7SwizzleILi3ELi4ELi3EEENSA_18smem_ptr_flag_bitsILi16EEENST_INSB_IJSH_NSC_ILi8EEEEEENSB_IJSE_SH_EEEEEEEvEENS12_INSA_30SM90_TMA_LOAD_IM2COL_MULTICASTES1D_vEEEENS_8epilogue10collective18CollectiveEpilogueINS1I_23Sm100TmaWarpSpecializedILi3ELi2ELi16ELb1ELb0EEEJSJ_NSB_IJNST_ISH_SE_EENST_INSC_ILi32EEESE_EEEEESK_NSB_IJlNSB_IJSE_lllEEESV_EEESK_S1S_NS1I_6fusion15FusionCallbacksIS1M_NS1T_17LinearCombinationISK_fSK_fLNS_15FloatRoundStyleE2EEESJ_S1Q_JEEENSA_5SM1004TMEM4LOAD26SM100_TMEM_LOAD_16dp256b4xES13_NS14_INS15_ILi2ELi4ELi3EEES18_NST_INSB_IJS19_S1O_EEENSB_IJS1O_SE_EEEEEEENSA_17SM75_U32x4_LDSM_NENSA_14SM90_TMA_STOREES27_NSA_17SM90_U32x4_STSM_NENSA_39AutoVectorizingCopyWithAssumedAlignmentILi128EEEEEEvvEEEEvNT_6ParamsE,"aw",@nobits
	.sectionflags	@""
	.align	16
	.zero		1024


//--------------------- .nv.shared.reserved.0     --------------------------
	.section	.nv.shared.reserved.0,"aw",@nobits
	.weak		__nv_reservedSMEM_offset_0_alias
	.size		__nv_reservedSMEM_offset_0_alias, 0, 64
	.other		__nv_reservedSMEM_offset_0_alias,@"STO_CUDA_RESERVED_SHARED STV_DEFAULT"
__nv_reservedSMEM_offset_0_alias:
	.zero		0
.nv.shared.reserved.0:
	.zero		64
	.weak		__nv_reservedSMEM_tcgen05_partition
	.type		__nv_reservedSMEM_tcgen05_partition,@object
	.size		__nv_reservedSMEM_tcgen05_partition,(.L_0 - __nv_reservedSMEM_tcgen05_partition)
__nv_reservedSMEM_tcgen05_partition:
	.zero		32
.L_0:


//--------------------- .nv.global                --------------------------
	.section	.nv.global,"aw",@nobits
.nv.global:
	.type		_ZN39_INTERNAL_48a5b39d_4_k_cu_8cc13f00_32904cute1_E,@object
	.size		_ZN39_INTERNAL_48a5b39d_4_k_cu_8cc13f00_32904cute1_E,(_ZN39_INTERNAL_48a5b39d_4_k_cu_8cc13f00_32904cuda3std3__45__cpo6cbeginE - _ZN39_INTERNAL_48a5b39d_4_k_cu_8cc13f00_32904cute1_E)
_ZN39_INTERNAL_48a5b39d_4_k_cu_8cc13f00_32904cute1_E:
	.zero		1
	.type		_ZN39_INTERNAL_48a5b39d_4_k_cu_8cc13f00_32904cuda3std3__45__cpo6cbeginE,@object
	.size		_ZN39_INTERNAL_48a5b39d_4_k_cu_8cc13f00_32904cuda3std3__45__cpo6cbeginE,(_ZN39_INTERNAL_48a5b39d_4_k_cu_8cc13f00_32904cuda3std3__48in_placeE - _ZN39_INTERNAL_48a5b39d_4_k_cu_8cc13f00_32904cuda3std3__45__cpo6cbeginE)
_ZN39_INTERNAL_48a5b39d_4_k_cu_8cc13f00_32904cuda3std3__45__cpo6cbeginE:
	.zero		1
	.type		_ZN39_INTERNAL_48a5b39d_4_k_cu_8cc13f00_32904cuda3std3__48in_placeE,@object
	.size		_ZN39_INTERNAL_48a5b39d_4_k_cu_8cc13f00_32904cuda3std3__48in_placeE,(_ZN39_INTERNAL_48a5b39d_4_k_cu_8cc13f00_32904cuda3std6ranges3__45__cpo9iter_moveE - _ZN39_INTERNAL_48a5b39d_4_k_cu_8cc13f00_32904cuda3std3__48in_placeE)
_ZN39_INTERNAL_48a5b39d_4_k_cu_8cc13f00_32904cuda3std3__48in_placeE:
	.zero		1
	.type		_ZN39_INTERNAL_48a5b39d_4_k_cu_8cc13f00_32904cuda3std6ranges3__45__cpo9iter_moveE,@object
	.size		_ZN39_INTERNAL_48a5b39d_4_k_cu_8cc13f00_32904cuda3std6ranges3__45__cpo9iter_moveE,(_ZN39_INTERNAL_48a5b39d_4_k_cu_8cc13f00_32904cuda3std3__45__cpo5beginE - _ZN39_INTERNAL_48a5b39d_4_k_cu_8cc13f00_32904cuda3std6ranges3__45__cpo9iter_moveE)
_ZN39_INTERNAL_48a5b39d_4_k_cu_8cc13f00_32904cuda3std6ranges3__45__cpo9iter_moveE:
	.zero		1
	.type		_ZN39_INTERNAL_48a5b39d_4_k_cu_8cc13f00_32904cuda3std3__45__cpo5beginE,@object
	.size		_ZN39_INTERNAL_48a5b39d_4_k_cu_8cc13f00_32904cuda3std3__45__cpo5beginE,(_ZN39_INTERNAL_48a5b39d_4_k_cu_8cc13f00_32904cuda3std3__441_GLOBAL__N__48a5b39d_4_k_cu_8cc13f00_32906ignoreE - _ZN39_INTERNAL_48a5b39d_4_k_cu_8cc13f00_32904cuda3std3__45__cpo5beginE)
_ZN39_INTERNAL_48a5b39d_4_k_cu_8cc13f00_32904cuda3std3__45__cpo5beginE:
	.zero		1
	.type		_ZN39_INTERNAL_48a5b39d_4_k_cu_8cc13f00_32904cuda3std3__441_GLOBAL__N__48a5b39d_4_k_cu_8cc13f00_32906ignoreE,@object
	.size		_ZN39_INTERNAL_48a5b39d_4_k_cu_8cc13f00_32904cuda3std3__441_GLOBAL__N__48a5b39d_4_k_cu_8cc13f00_32906ignoreE,(_ZN39_INTERNAL_48a5b39d_4_k_cu_8cc13f00_32904cute7productE - _ZN39_INTERNAL_48a5b39d_4_k_cu_8cc13f00_32904cuda3std3__441_GLOBAL__N__48a5b39d_4_k_cu_8cc13f00_32906ignoreE)
_ZN39_INTERNAL_48a5b39d_4_k_cu_8cc13f00_32904cuda3std3__441_GLOBAL__N__48a5b39d_4_k_cu_8cc13f00_32906ignoreE:
	.zero		1
	.type		_ZN39_INTERNAL_48a5b39d_4_k_cu_8cc13f00_32904cute7productE,@object
	.size		_ZN39_INTERNAL_48a5b39d_4_k_cu_8cc13f00_32904cute7productE,(_ZN39_INTERNAL_48a5b39d_4_k_cu_8cc13f00_32904cuda3std3__45__cpo3endE - _ZN39_INTERNAL_48a5b39d_4_k_cu_8cc13f00_32904cute7productE)
_ZN39_INTERNAL_48a5b39d_4_k_cu_8cc13f00_32904cute7productE:
	.zero		1
	.type		_ZN39_INTERNAL_48a5b39d_4_k_cu_8cc13f00_32904cuda3std3__45__cpo3endE,@object
	.size		_ZN39_INTERNAL_48a5b39d_4_k_cu_8cc13f00_32904cuda3std3__45__cpo3endE,(_ZN39_INTERNAL_48a5b39d_4_k_cu_8cc13f00_32904cuda3std3__419piecewise_constructE - _ZN39_INTERNAL_48a5b39d_4_k_cu_8cc13f00_32904cuda3std3__45__cpo3endE)
_ZN39_INTERNAL_48a5b39d_4_k_cu_8cc13f00_32904cuda3std3__45__cpo3endE:
	.zero		1
	.type		_ZN39_INTERNAL_48a5b39d_4_k_cu_8cc13f00_32904cuda3std3__419piecewise_constructE,@object
	.size		_ZN39_INTERNAL_48a5b39d_4_k_cu_8cc13f00_32904cuda3std3__419piecewise_constructE,(_ZN39_INTERNAL_48a5b39d_4_k_cu_8cc13f00_32904cuda3std3__45__cpo4cendE - _ZN39_INTERNAL_48a5b39d_4_k_cu_8cc13f00_32904cuda3std3__419piecewise_constructE)
_ZN39_INTERNAL_48a5b39d_4_k_cu_8cc13f00_32904cuda3std3__419piecewise_constructE:
	.zero		1
	.type		_ZN39_INTERNAL_48a5b39d_4_k_cu_8cc13f00_32904cuda3std3__45__cpo4cendE,@object
	.size		_ZN39_INTERNAL_48a5b39d_4_k_cu_8cc13f00_32904cuda3std3__45__cpo4cendE,(_ZN39_INTERNAL_48a5b39d_4_k_cu_8cc13f00_32904cuda3std6ranges3__45__cpo4swapE - _ZN39_INTERNAL_48a5b39d_4_k_cu_8cc13f00_32904cuda3std3__45__cpo4cendE)
_ZN39_INTERNAL_48a5b39d_4_k_cu_8cc13f00_32904cuda3std3__45__cpo4cendE:
	.zero		1
	.type		_ZN39_INTERNAL_48a5b39d_4_k_cu_8cc13f00_32904cuda3std6ranges3__45__cpo4swapE,@object
	.size		_ZN39_INTERNAL_48a5b39d_4_k_cu_8cc13f00_32904cuda3std6ranges3__45__cpo4swapE,(.L_10 - _ZN39_INTERNAL_48a5b39d_4_k_cu_8cc13f00_32904cuda3std6ranges3__45__cpo4swapE)
_ZN39_INTERNAL_48a5b39d_4_k_cu_8cc13f00_32904cuda3std6ranges3__45__cpo4swapE:
	.zero		1
.L_10:


//--------------------- .nv.constant0._ZN7cutlass13device_kernelINS_4conv6kernel13ConvUniversalINS1_16ConvProblemShapeILNS1_8OperatorE2ELi3EEENS1_10collective14CollectiveConvINS1_47MainloopSm100TmaUmmaWarpSpecializedImplicitGemmILS5_2ELi13ELi3ELi1ELi2EN4cute5tupleIJNSA_1CILi2EEENSC_ILi1EEESE_EEEEENSB_IJNSC_ILi64EEENSB_IJSH_EEESI_EEENS_10bfloat16_tESK_NSA_8TiledMMAINSA_8MMA_AtomIJNSA_20SM100_MMA_F16BF16_SSISK_SK_fLi64ELi64ELNSA_4UMMA5MajorE1ELSP_1ELNSO_7ScaleInE0ELSQ_0EEEEEENSA_6LayoutINSB_IJSE_SE_SE_EEENSB_IJNSC_ILi0EEESV_SV_EEEEENSB_IJNSA_10UnderscoreESY_SY_EEEEENS7_6detail27Sm100ImplicitGemmTileTraitsINSA_13SM90_TMA_LOADENSA_14ComposedLayoutINSA_7SwizzleILi3ELi4ELi3EEENSA_18smem_ptr_flag_bitsILi16EEENST_INSB_IJSH_NSC_ILi8EEEEEENSB_IJSE_SH_EEEEEEEvEENS12_INSA_30SM90_TMA_LOAD_IM2COL_MULTICASTES1D_vEEEENS_8epilogue10collective18CollectiveEpilogueINS1I_23Sm100TmaWarpSpecializedILi3ELi2ELi16ELb1ELb0EEEJSJ_NSB_IJNST_ISH_SE_EENST_INSC_ILi32EEESE_EEEEESK_NSB_IJlNSB_IJSE_lllEEESV_EEESK_S1S_NS1I_6fusion15FusionCallbacksIS1M_NS1T_17LinearCombinationISK_fSK_fLNS_15FloatRoundStyleE2EEESJ_S1Q_JEEENSA_5SM1004TMEM4LOAD26SM100_TMEM_LOAD_16dp256b4xES13_NS14_INS15_ILi2ELi4ELi3EEES18_NST_INSB_IJS19_S1O_EEENSB_IJS1O_SE_EEEEEEENSA_17SM75_U32x4_LDSM_NENSA_14SM90_TMA_STOREES27_NSA_17SM90_U32x4_STSM_NENSA_39AutoVectorizingCopyWithAssumedAlignmentILi128EEEEEEvvEEEEvNT_6ParamsE --------------------------
	.section	.nv.constant0._ZN7cutlass13device_kernelINS_4conv6kernel13ConvUniversalINS1_16ConvProblemShapeILNS1_8OperatorE2ELi3EEENS1_10collective14CollectiveConvINS1_47MainloopSm100TmaUmmaWarpSpecializedImplicitGemmILS5_2ELi13ELi3ELi1ELi2EN4cute5tupleIJNSA_1CILi2EEENSC_ILi1EEESE_EEEEENSB_IJNSC_ILi64EEENSB_IJSH_EEESI_EEENS_10bfloat16_tESK_NSA_8TiledMMAINSA_8MMA_AtomIJNSA_20SM100_MMA_F16BF16_SSISK_SK_fLi64ELi64ELNSA_4UMMA5MajorE1ELSP_1ELNSO_7ScaleInE0ELSQ_0EEEEEENSA_6LayoutINSB_IJSE_SE_SE_EEENSB_IJNSC_ILi0EEESV_SV_EEEEENSB_IJNSA_10UnderscoreESY_SY_EEEEENS7_6detail27Sm100ImplicitGemmTileTraitsINSA_13SM90_TMA_LOADENSA_14ComposedLayoutINSA_7SwizzleILi3ELi4ELi3EEENSA_18smem_ptr_flag_bitsILi16EEENST_INSB_IJSH_NSC_ILi8EEEEEENSB_IJSE_SH_EEEEEEEvEENS12_INSA_30SM90_TMA_LOAD_IM2COL_MULTICASTES1D_vEEEENS_8epilogue10collective18CollectiveEpilogueINS1I_23Sm100TmaWarpSpecializedILi3ELi2ELi16ELb1ELb0EEEJSJ_NSB_IJNST_ISH_SE_EENST_INSC_ILi32EEESE_EEEEESK_NSB_IJlNSB_IJSE_lllEEESV_EEESK_S1S_NS1I_6fusion15FusionCallbacksIS1M_NS1T_17LinearCombinationISK_fSK_fLNS_15FloatRoundStyleE2EEESJ_S1Q_JEEENSA_5SM1004TMEM4LOAD26SM100_TMEM_LOAD_16dp256b4xES13_NS14_INS15_ILi2ELi4ELi3EEES18_NST_INSB_IJS19_S1O_EEENSB_IJS1O_SE_EEEEEEENSA_17SM75_U32x4_LDSM_NENSA_14SM90_TMA_STOREES27_NSA_17SM90_U32x4_STSM_NENSA_39AutoVectorizingCopyWithAssumedAlignmentILi128EEEEEEvvEEEEvNT_6ParamsE,"a",@progbits
	.sectionflags	@""
	.align	4
.nv.constant0._ZN7cutlass13device_kernelINS_4conv6kernel13ConvUniversalINS1_16ConvProblemShapeILNS1_8OperatorE2ELi3EEENS1_10collective14CollectiveConvINS1_47MainloopSm100TmaUmmaWarpSpecializedImplicitGemmILS5_2ELi13ELi3ELi1ELi2EN4cute5tupleIJNSA_1CILi2EEENSC_ILi1EEESE_EEEEENSB_IJNSC_ILi64EEENSB_IJSH_EEESI_EEENS_10bfloat16_tESK_NSA_8TiledMMAINSA_8MMA_AtomIJNSA_20SM100_MMA_F16BF16_SSISK_SK_fLi64ELi64ELNSA_4UMMA5MajorE1ELSP_1ELNSO_7ScaleInE0ELSQ_0EEEEEENSA_6LayoutINSB_IJSE_SE_SE_EEENSB_IJNSC_ILi0EEESV_SV_EEEEENSB_IJNSA_10UnderscoreESY_SY_EEEEENS7_6detail27Sm100ImplicitGemmTileTraitsINSA_13SM90_TMA_LOADENSA_14ComposedLayoutINSA_7SwizzleILi3ELi4ELi3EEENSA_18smem_ptr_flag_bitsILi16EEENST_INSB_IJSH_NSC_ILi8EEEEEENSB_IJSE_SH_EEEEEEEvEENS12_INSA_30SM90_TMA_LOAD_IM2COL_MULTICASTES1D_vEEEENS_8epilogue10collective18CollectiveEpilogueINS1I_23Sm100TmaWarpSpecializedILi3ELi2ELi16ELb1ELb0EEEJSJ_NSB_IJNST_ISH_SE_EENST_INSC_ILi32EEESE_EEEEESK_NSB_IJlNSB_IJSE_lllEEESV_EEESK_S1S_NS1I_6fusion15FusionCallbacksIS1M_NS1T_17LinearCombinationISK_fSK_fLNS_15FloatRoundStyleE2EEESJ_S1Q_JEEENSA_5SM1004TMEM4LOAD26SM100_TMEM_LOAD_16dp256b4xES13_NS14_INS15_ILi2ELi4ELi3EEES18_NST_INSB_IJS19_S1O_EEENSB_IJS1O_SE_EEEEEEENSA_17SM75_U32x4_LDSM_NENSA_14SM90_TMA_STOREES27_NSA_17SM90_U32x4_STSM_NENSA_39AutoVectorizingCopyWithAssumedAlignmentILi128EEEEEEvvEEEEvNT_6ParamsE:
	.zero		3200


//--------------------- SYMBOLS --------------------------

	.type		.nv.reservedSmem.offset0,@object
	.size		.nv.reservedSmem.offset0,0x4
	.type		.nv.reservedSmem.cap,@object
	.size		.nv.reservedSmem.cap,0x4
	.type		__assertfail,@function
